	.target	sm_100a

	.elftype	@"ET_EXEC"


//--------------------- .note.nv.tkinfo           --------------------------
	.section	.note.nv.tkinfo,"",@"SHT_NOTE"
	.sectionflags	@"SHF_NOTE_NV_TKINFO"
	.tkinfo
        /*0018*/ 	.word	0x00000002
        /*0030*/ 	.string	""
        /*0030*/ 	.string	"ptxas"
        /*0030*/ 	.string	"Cuda compilation tools, release 13.0, V13.0.88"
        /*0030*/ 	.string	"Build cuda_13.0.r13.0/compiler.36424714_0"
        /*0030*/ 	.string	"-arch sm_100a -m 64 "



//--------------------- .note.nv.cuinfo           --------------------------
	.section	.note.nv.cuinfo,"",@"SHT_NOTE"
	.sectionflags	@"SHF_NOTE_NV_CUINFO"
        /*0018*/ 	.short	0x0002
        /*001a*/ 	.short	0x0064
        /*001c*/ 	.short	0x0082
	.zero		2


//--------------------- .nv.info                  --------------------------
	.section	.nv.info,"",@"SHT_CUDA_INFO"
	.align	4


	//----- nvinfo : EIATTR_REGCOUNT
	.align		4
        /*0000*/ 	.byte	0x04, 0x2f
        /*0002*/ 	.short	(.L_19 - .L_18)
	.align		4
.L_18:
        /*0004*/ 	.word	index@(_ZN7cutlass13device_kernelINS_4gemm6kernel13GemmUniversalIN4cute5tupleIJiiiiEEENS1_10collective13CollectiveMmaINS1_35MainloopSm100TmaUmmaWarpSpecializedILi12ELi2ELi4ENS5_IJNS4_1CILi1EEESB_SB_EEEEENS5_IJNSA_ILi128EEESE_NSA_ILi64EEEEEEaNS5_IJlSB_lEEEaSH_NS4_8TiledMMAINS4_8MMA_AtomIJNS4_15SM100_MMA_S8_SSIaaiLi128ELi128ELNS4_4UMMA5MajorE0ELSM_0ELNSL_8SaturateE0EEEEEENS4_6LayoutISC_NS5_IJNSA_ILi0EEESR_SR_EEEEENS5_IJNS4_10UnderscoreESU_SU_EEEEENS4_13SM90_TMA_LOADENS4_14ComposedLayoutINS4_7SwizzleILi2ELi4ELi3EEENS4_18smem_ptr_flag_bitsILi8EEENSQ_INS5_IJNSA_ILi8EEESF_EEENS5_IJSF_SB_EEEEEEEvNS4_8identityESX_S17_vS18_EENS_8epilogue10collective18CollectiveEpilogueINS1A_23Sm100TmaWarpSpecializedILi2ELi2ELi64ELb0ELb0EEEJSG_NS5_IJNSQ_ISE_SB_EENSQ_ISF_SB_EEEEEaSH_aSH_NS1A_6fusion15FusionCallbacksIS1E_NS1I_17LinearCombinationIaiaiLNS_15FloatRoundStyleE2EEESG_S1H_JEEENS4_5SM1004TMEM4LOAD26SM100_TMEM_LOAD_32dp32b64xESX_S17_NS4_39AutoVectorizingCopyWithAssumedAlignmentILi128EEENS4_14SM90_TMA_STOREES17_S1T_S1T_EEEvvEEEEvNT_6ParamsE)
        /*0008*/ 	.word	0x000000af


	//----- nvinfo : EIATTR_FRAME_SIZE
	.align		4
.L_19:
        /*000c*/ 	.byte	0x04, 0x11
        /*000e*/ 	.short	(.L_21 - .L_20)
	.align		4
.L_20:
        /*0010*/ 	.word	index@($__internal_2_$__cuda_sm10x_tcgen05_guardrail_trap_unallocated_columns_being_dealloced)
        /*0014*/ 	.word	0x00000000


	//----- nvinfo : EIATTR_FRAME_SIZE
	.align		4
.L_21:
        /*0018*/ 	.byte	0x04, 0x11
        /*001a*/ 	.short	(.L_23 - .L_22)
	.align		4
.L_22:
        /*001c*/ 	.word	index@($__internal_1_$__cuda_sm10x_tcgen05_guardrail_trap_phase_invalid_during_alloc)
        /*0020*/ 	.word	0x00000000


	//----- nvinfo : EIATTR_FRAME_SIZE
	.align		4
.L_23:
        /*0024*/ 	.byte	0x04, 0x11
        /*0026*/ 	.short	(.L_25 - .L_24)
	.align		4
.L_24:
        /*0028*/ 	.word	index@($__internal_0_$__cuda_sm10x_tcgen05_guardrail_trap_col_being_dealloced_not_returned_by_alloc)
        /*002c*/ 	.word	0x00000000


	//----- nvinfo : EIATTR_FRAME_SIZE
	.align		4
.L_25:
        /*0030*/ 	.byte	0x04, 0x11
        /*0032*/ 	.short	(.L_27 - .L_26)
	.align		4
.L_26:
        /*0034*/ 	.word	index@(_ZN7cutlass13device_kernelINS_4gemm6kernel13GemmUniversalIN4cute5tupleIJiiiiEEENS1_10collective13CollectiveMmaINS1_35MainloopSm100TmaUmmaWarpSpecializedILi12ELi2ELi4ENS5_IJNS4_1CILi1EEESB_SB_EEEEENS5_IJNSA_ILi128EEESE_NSA_ILi64EEEEEEaNS5_IJlSB_lEEEaSH_NS4_8TiledMMAINS4_8MMA_AtomIJNS4_15SM100_MMA_S8_SSIaaiLi128ELi128ELNS4_4UMMA5MajorE0ELSM_0ELNSL_8SaturateE0EEEEEENS4_6LayoutISC_NS5_IJNSA_ILi0EEESR_SR_EEEEENS5_IJNS4_10UnderscoreESU_SU_EEEEENS4_13SM90_TMA_LOADENS4_14ComposedLayoutINS4_7SwizzleILi2ELi4ELi3EEENS4_18smem_ptr_flag_bitsILi8EEENSQ_INS5_IJNSA_ILi8EEESF_EEENS5_IJSF_SB_EEEEEEEvNS4_8identityESX_S17_vS18_EENS_8epilogue10collective18CollectiveEpilogueINS1A_23Sm100TmaWarpSpecializedILi2ELi2ELi64ELb0ELb0EEEJSG_NS5_IJNSQ_ISE_SB_EENSQ_ISF_SB_EEEEEaSH_aSH_NS1A_6fusion15FusionCallbacksIS1E_NS1I_17LinearCombinationIaiaiLNS_15FloatRoundStyleE2EEESG_S1H_JEEENS4_5SM1004TMEM4LOAD26SM100_TMEM_LOAD_32dp32b64xESX_S17_NS4_39AutoVectorizingCopyWithAssumedAlignmentILi128EEENS4_14SM90_TMA_STOREES17_S1T_S1T_EEEvvEEEEvNT_6ParamsE)
        /*0038*/ 	.word	0x00000000


	//----- nvinfo : EIATTR_MIN_STACK_SIZE
	.align		4
.L_27:
        /*003c*/ 	.byte	0x04, 0x12
        /*003e*/ 	.short	(.L_29 - .L_28)
	.align		4
.L_28:
        /*0040*/ 	.word	index@(_ZN7cutlass13device_kernelINS_4gemm6kernel13GemmUniversalIN4cute5tupleIJiiiiEEENS1_10collective13CollectiveMmaINS1_35MainloopSm100TmaUmmaWarpSpecializedILi12ELi2ELi4ENS5_IJNS4_1CILi1EEESB_SB_EEEEENS5_IJNSA_ILi128EEESE_NSA_ILi64EEEEEEaNS5_IJlSB_lEEEaSH_NS4_8TiledMMAINS4_8MMA_AtomIJNS4_15SM100_MMA_S8_SSIaaiLi128ELi128ELNS4_4UMMA5MajorE0ELSM_0ELNSL_8SaturateE0EEEEEENS4_6LayoutISC_NS5_IJNSA_ILi0EEESR_SR_EEEEENS5_IJNS4_10UnderscoreESU_SU_EEEEENS4_13SM90_TMA_LOADENS4_14ComposedLayoutINS4_7SwizzleILi2ELi4ELi3EEENS4_18smem_ptr_flag_bitsILi8EEENSQ_INS5_IJNSA_ILi8EEESF_EEENS5_IJSF_SB_EEEEEEEvNS4_8identityESX_S17_vS18_EENS_8epilogue10collective18CollectiveEpilogueINS1A_23Sm100TmaWarpSpecializedILi2ELi2ELi64ELb0ELb0EEEJSG_NS5_IJNSQ_ISE_SB_EENSQ_ISF_SB_EEEEEaSH_aSH_NS1A_6fusion15FusionCallbacksIS1E_NS1I_17LinearCombinationIaiaiLNS_15FloatRoundStyleE2EEESG_S1H_JEEENS4_5SM1004TMEM4LOAD26SM100_TMEM_LOAD_32dp32b64xESX_S17_NS4_39AutoVectorizingCopyWithAssumedAlignmentILi128EEENS4_14SM90_TMA_STOREES17_S1T_S1T_EEEvvEEEEvNT_6ParamsE)
        /*0044*/ 	.word	0x00000000
.L_29:


//--------------------- .nv.compat                --------------------------
	.section	.nv.compat,"",@"SHT_CUDA_COMPAT_INFO"
	.align	4
        /*0000*/ 	.byte	0x02, 0x09, 0x01, 0x00, 0x02, 0x02, 0x03, 0x00, 0x02, 0x05, 0x06, 0x00, 0x03, 0x07, 0x01, 0x01
        /*0010*/ 	.byte	0x02, 0x03, 0x01, 0x00, 0x02, 0x06, 0x01, 0x00, 0x04, 0x0b, 0x08, 0x00, 0x01, 0x00, 0x00, 0x00
        /*0020*/ 	.byte	0x00, 0x00, 0x00, 0x00


//--------------------- .nv.info._ZN7cutlass13device_kernelINS_4gemm6kernel13GemmUniversalIN4cute5tupleIJiiiiEEENS1_10collective13CollectiveMmaINS1_35MainloopSm100TmaUmmaWarpSpecializedILi12ELi2ELi4ENS5_IJNS4_1CILi1EEESB_SB_EEEEENS5_IJNSA_ILi128EEESE_NSA_ILi64EEEEEEaNS5_IJlSB_lEEEaSH_NS4_8TiledMMAINS4_8MMA_AtomIJNS4_15SM100_MMA_S8_SSIaaiLi128ELi128ELNS4_4UMMA5MajorE0ELSM_0ELNSL_8SaturateE0EEEEEENS4_6LayoutISC_NS5_IJNSA_ILi0EEESR_SR_EEEEENS5_IJNS4_10UnderscoreESU_SU_EEEEENS4_13SM90_TMA_LOADENS4_14ComposedLayoutINS4_7SwizzleILi2ELi4ELi3EEENS4_18smem_ptr_flag_bitsILi8EEENSQ_INS5_IJNSA_ILi8EEESF_EEENS5_IJSF_SB_EEEEEEEvNS4_8identityESX_S17_vS18_EENS_8epilogue10collective18CollectiveEpilogueINS1A_23Sm100TmaWarpSpecializedILi2ELi2ELi64ELb0ELb0EEEJSG_NS5_IJNSQ_ISE_SB_EENSQ_ISF_SB_EEEEEaSH_aSH_NS1A_6fusion15FusionCallbacksIS1E_NS1I_17LinearCombinationIaiaiLNS_15FloatRoundStyleE2EEESG_S1H_JEEENS4_5SM1004TMEM4LOAD26SM100_TMEM_LOAD_32dp32b64xESX_S17_NS4_39AutoVectorizingCopyWithAssumedAlignmentILi128EEENS4_14SM90_TMA_STOREES17_S1T_S1T_EEEvvEEEEvNT_6ParamsE --------------------------
	.section	.nv.info._ZN7cutlass13device_kernelINS_4gemm6kernel13GemmUniversalIN4cute5tupleIJiiiiEEENS1_10collective13CollectiveMmaINS1_35MainloopSm100TmaUmmaWarpSpecializedILi12ELi2ELi4ENS5_IJNS4_1CILi1EEESB_SB_EEEEENS5_IJNSA_ILi128EEESE_NSA_ILi64EEEEEEaNS5_IJlSB_lEEEaSH_NS4_8TiledMMAINS4_8MMA_AtomIJNS4_15SM100_MMA_S8_SSIaaiLi128ELi128ELNS4_4UMMA5MajorE0ELSM_0ELNSL_8SaturateE0EEEEEENS4_6LayoutISC_NS5_IJNSA_ILi0EEESR_SR_EEEEENS5_IJNS4_10UnderscoreESU_SU_EEEEENS4_13SM90_TMA_LOADENS4_14ComposedLayoutINS4_7SwizzleILi2ELi4ELi3EEENS4_18smem_ptr_flag_bitsILi8EEENSQ_INS5_IJNSA_ILi8EEESF_EEENS5_IJSF_SB_EEEEEEEvNS4_8identityESX_S17_vS18_EENS_8epilogue10collective18CollectiveEpilogueINS1A_23Sm100TmaWarpSpecializedILi2ELi2ELi64ELb0ELb0EEEJSG_NS5_IJNSQ_ISE_SB_EENSQ_ISF_SB_EEEEEaSH_aSH_NS1A_6fusion15FusionCallbacksIS1E_NS1I_17LinearCombinationIaiaiLNS_15FloatRoundStyleE2EEESG_S1H_JEEENS4_5SM1004TMEM4LOAD26SM100_TMEM_LOAD_32dp32b64xESX_S17_NS4_39AutoVectorizingCopyWithAssumedAlignmentILi128EEENS4_14SM90_TMA_STOREES17_S1T_S1T_EEEvvEEEEvNT_6ParamsE,"",@"SHT_CUDA_INFO"
	.sectionflags	@""
	.align	4


	//----- nvinfo : EIATTR_CUDA_API_VERSION
	.align		4
        /*0000*/ 	.byte	0x04, 0x37
        /*0002*/ 	.short	(.L_31 - .L_30)
.L_30:
        /*0004*/ 	.word	0x00000082


	//----- nvinfo : EIATTR_KPARAM_INFO
	.align		4
.L_31:
        /*0008*/ 	.byte	0x04, 0x17
        /*000a*/ 	.short	(.L_33 - .L_32)
.L_32:
        /*000c*/ 	.word	0x00000000
        /*0010*/ 	.short	0x0000
        /*0012*/ 	.short	0x0000
        /*0014*/ 	.byte	0x00, 0xf0, 0x01, 0x20


	//----- nvinfo : EIATTR_AT_ENTRY_FRAGMENTS
	.align		4
.L_33:
        /*0018*/ 	.byte	0x04, 0x4f
        /*001a*/ 	.short	(.L_35 - .L_34)


	//   ....[0]....
.L_34:
        /*001c*/ 	.word	0x00000006


	//----- nvinfo : EIATTR_RESERVED_SMEM_USED
	.align		4
.L_35:
        /*0020*/ 	.byte	0x01, 0x41
	.zero		2


	//----- nvinfo : EIATTR_SPARSE_MMA_MASK
	.align		4
        /*0024*/ 	.byte	0x03, 0x50
        /*0026*/ 	.short	0x0000


	//----- nvinfo : EIATTR_TCGEN05_1CTA_USED
	.align		4
        /*0028*/ 	.byte	0x01, 0x51
	.zero		2


	//----- nvinfo : EIATTR_MAXREG_COUNT
	.align		4
        /*002c*/ 	.byte	0x03, 0x1b
        /*002e*/ 	.short	0x00ff


	//----- nvinfo : EIATTR_NUM_BARRIERS
	.align		4
        /*0030*/ 	.byte	0x02, 0x4c
        /*0032*/ 	.byte	0x07
	.zero		1


	//----- nvinfo : EIATTR_EXTERNS
	.align		4
        /*0034*/ 	.byte	0x04, 0x0f
        /*0036*/ 	.short	(.L_37 - .L_36)


	//   ....[0]....
	.align		4
.L_36:
        /*0038*/ 	.word	index@(__assertfail)


	//----- nvinfo : EIATTR_MERCURY_ISA_VERSION
	.align		4
.L_37:
        /*003c*/ 	.byte	0x03, 0x5f
        /*003e*/ 	.short	0x0101


	//----- nvinfo : EIATTR_INT_WARP_WIDE_INSTR_OFFSETS
	.align		4
        /*0040*/ 	.byte	0x04, 0x31
        /*0042*/ 	.short	(.L_39 - .L_38)


	//   ....[0]....
.L_38:
        /*0044*/ 	.word	0x00001ec0


	//   ....[1]....
        /*0048*/ 	.word	0x00003cb0


	//   ....[2]....
        /*004c*/ 	.word	0x00003cd0


	//   ....[3]....
        /*0050*/ 	.word	0x00003d00


	//   ....[4]....
        /*0054*/ 	.word	0x00004630


	//   ....[5]....
        /*0058*/ 	.word	0x000046a0


	//   ....[6]....
        /*005c*/ 	.word	0x00004880


	//   ....[7]....
        /*0060*/ 	.word	0x000049e0


	//----- nvinfo : EIATTR_COOP_GROUP_MASK_REGIDS
	.align		4
.L_39:
        /*0064*/ 	.byte	0x04, 0x29
        /*0066*/ 	.short	(.L_41 - .L_40)


	//   ....[0]....
.L_40:
        /*0068*/ 	.word	0xffffffff


	//   ....[1]....
        /*006c*/ 	.word	0xffffffff


	//   ....[2]....
        /*0070*/ 	.word	0xffffffff


	//   ....[3]....
        /*0074*/ 	.word	0xffffffff


	//   ....[4]....
        /*0078*/ 	.word	0xffffffff


	//   ....[5]....
        /*007c*/ 	.word	0xffffffff


	//   ....[6]....
        /*0080*/ 	.word	0xffffffff


	//   ....[7]....
        /*0084*/ 	.word	0xffffffff


	//   ....[8]....
        /*0088*/ 	.word	0xffffffff


	//   ....[9]....
        /*008c*/ 	.word	0xffffffff


	//   ....[10]....
        /*0090*/ 	.word	0xffffffff


	//   ....[11]....
        /*0094*/ 	.word	0xffffffff


	//   ....[12]....
        /*0098*/ 	.word	0xffffffff


	//----- nvinfo : EIATTR_COOP_GROUP_INSTR_OFFSETS
	.align		4
.L_41:
        /*009c*/ 	.byte	0x04, 0x28
        /*009e*/ 	.short	(.L_43 - .L_42)


	//   ....[0]....
.L_42:
        /*00a0*/ 	.word	0x00000090


	//   ....[1]....
        /*00a4*/ 	.word	0x000004d0


	//   ....[2]....
        /*00a8*/ 	.word	0x00000770


	//   ....[3]....
        /*00ac*/ 	.word	0x000008d0


	//   ....[4]....
        /*00b0*/ 	.word	0x000009d0


	//   ....[5]....
        /*00b4*/ 	.word	0x00000b40


	//   ....[6]....
        /*00b8*/ 	.word	0x00000ce0


	//   ....[7]....
        /*00bc*/ 	.word	0x00001da0


	//   ....[8]....
        /*00c0*/ 	.word	0x00003000


	//   ....[9]....
        /*00c4*/ 	.word	0x00003210


	//   ....[10]....
        /*00c8*/ 	.word	0x00003240


	//   ....[11]....
        /*00cc*/ 	.word	0x00003b90


	//   ....[12]....
        /*00d0*/ 	.word	0x00003dc0


	//----- nvinfo : EIATTR_VRC_CTA_INIT_COUNT
	.align		4
.L_43:
        /*00d4*/ 	.byte	0x02, 0x4a
        /*00d6*/ 	.byte	0x80
	.zero		1


	//----- nvinfo : EIATTR_SYSCALL_OFFSETS
	.align		4
        /*00d8*/ 	.byte	0x04, 0x46
        /*00da*/ 	.short	(.L_45 - .L_44)


	//   ....[0]....
.L_44:
        /*00dc*/ 	.word	0x00005420


	//   ....[1]....
        /*00e0*/ 	.word	0x00005560


	//   ....[2]....
        /*00e4*/ 	.word	0x00005dc0


	//   ....[3]....
        /*00e8*/ 	.word	0x000073c0


	//----- nvinfo : EIATTR_MBARRIER_INSTR_OFFSETS
	.align		4
.L_45:
        /*00ec*/ 	.byte	0x04, 0x39
        /*00ee*/ 	.short	(.L_47 - .L_46)


	//   ....[0]....
.L_46:
        /*00f0*/ 	.word	0x000005d0
        /*00f4*/ 	.word	0x000000ff
        /*00f8*/ 	.word	0x00000000
        /*00fc*/ 	.short	0x0100
        /*00fe*/ 	.byte	0x05
	.zero		1


	//   ....[1]....
        /*0100*/ 	.word	0x000005e0
        /*0104*/ 	.word	0x000000ff
        /*0108*/ 	.word	0x00000060
        /*010c*/ 	.short	0x0100
        /*010e*/ 	.byte	0x05
	.zero		1


	//   ....[2]....
        /*0110*/ 	.word	0x000005f0
        /*0114*/ 	.word	0x000000ff
        /*0118*/ 	.word	0x00000008
        /*011c*/ 	.short	0x0100
        /*011e*/ 	.byte	0x05
	.zero		1


	//   ....[3]....
        /*0120*/ 	.word	0x00000600
        /*0124*/ 	.word	0x000000ff
        /*0128*/ 	.word	0x00000068
        /*012c*/ 	.short	0x0100
        /*012e*/ 	.byte	0x05
	.zero		1


	//   ....[4]....
        /*0130*/ 	.word	0x00000610
        /*0134*/ 	.word	0x000000ff
        /*0138*/ 	.word	0x00000010
        /*013c*/ 	.short	0x0100
        /*013e*/ 	.byte	0x05
	.zero		1


	//   ....[5]....
        /*0140*/ 	.word	0x00000620
        /*0144*/ 	.word	0x000000ff
        /*0148*/ 	.word	0x00000070
        /*014c*/ 	.short	0x0100
        /*014e*/ 	.byte	0x05
	.zero		1


	//   ....[6]....
        /*0150*/ 	.word	0x00000630
        /*0154*/ 	.word	0x000000ff
        /*0158*/ 	.word	0x00000018
        /*015c*/ 	.short	0x0100
        /*015e*/ 	.byte	0x05
	.zero		1


	//   ....[7]....
        /*0160*/ 	.word	0x00000640
        /*0164*/ 	.word	0x000000ff
        /*0168*/ 	.word	0x00000078
        /*016c*/ 	.short	0x0100
        /*016e*/ 	.byte	0x05
	.zero		1


	//   ....[8]....
        /*0170*/ 	.word	0x00000650
        /*0174*/ 	.word	0x000000ff
        /*0178*/ 	.word	0x00000020
        /*017c*/ 	.short	0x0100
        /*017e*/ 	.byte	0x05
	.zero		1


	//   ....[9]....
        /*0180*/ 	.word	0x00000660
        /*0184*/ 	.word	0x000000ff
        /*0188*/ 	.word	0x00000080
        /*018c*/ 	.short	0x0100
        /*018e*/ 	.byte	0x05
	.zero		1


	//   ....[10]....
        /*0190*/ 	.word	0x00000670
        /*0194*/ 	.word	0x000000ff
        /*0198*/ 	.word	0x00000028
        /*019c*/ 	.short	0x0100
        /*019e*/ 	.byte	0x05
	.zero		1


	//   ....[11]....
        /*01a0*/ 	.word	0x00000680
        /*01a4*/ 	.word	0x000000ff
        /*01a8*/ 	.word	0x00000088
        /*01ac*/ 	.short	0x0100
        /*01ae*/ 	.byte	0x05
	.zero		1


	//   ....[12]....
        /*01b0*/ 	.word	0x00000690
        /*01b4*/ 	.word	0x000000ff
        /*01b8*/ 	.word	0x00000030
        /*01bc*/ 	.short	0x0100
        /*01be*/ 	.byte	0x05
	.zero		1


	//   ....[13]....
        /*01c0*/ 	.word	0x000006a0
        /*01c4*/ 	.word	0x000000ff
        /*01c8*/ 	.word	0x00000090
        /*01cc*/ 	.short	0x0100
        /*01ce*/ 	.byte	0x05
	.zero		1


	//   ....[14]....
        /*01d0*/ 	.word	0x000006b0
        /*01d4*/ 	.word	0x000000ff
        /*01d8*/ 	.word	0x00000038
        /*01dc*/ 	.short	0x0100
        /*01de*/ 	.byte	0x05
	.zero		1


	//   ....[15]....
        /*01e0*/ 	.word	0x000006c0
        /*01e4*/ 	.word	0x000000ff
        /*01e8*/ 	.word	0x00000098
        /*01ec*/ 	.short	0x0100
        /*01ee*/ 	.byte	0x05
	.zero		1


	//   ....[16]....
        /*01f0*/ 	.word	0x000006d0
        /*01f4*/ 	.word	0x000000ff
        /*01f8*/ 	.word	0x00000040
        /*01fc*/ 	.short	0x0100
        /*01fe*/ 	.byte	0x05
	.zero		1


	//   ....[17]....
        /*0200*/ 	.word	0x000006e0
        /*0204*/ 	.word	0x000000ff
        /*0208*/ 	.word	0x000000a0
        /*020c*/ 	.short	0x0100
        /*020e*/ 	.byte	0x05
	.zero		1


	//   ....[18]....
        /*0210*/ 	.word	0x000006f0
        /*0214*/ 	.word	0x000000ff
        /*0218*/ 	.word	0x00000048
        /*021c*/ 	.short	0x0100
        /*021e*/ 	.byte	0x05
	.zero		1


	//   ....[19]....
        /*0220*/ 	.word	0x00000700
        /*0224*/ 	.word	0x000000ff
        /*0228*/ 	.word	0x000000a8
        /*022c*/ 	.short	0x0100
        /*022e*/ 	.byte	0x05
	.zero		1


	//   ....[20]....
        /*0230*/ 	.word	0x00000710
        /*0234*/ 	.word	0x000000ff
        /*0238*/ 	.word	0x00000050
        /*023c*/ 	.short	0x0100
        /*023e*/ 	.byte	0x05
	.zero		1


	//   ....[21]....
        /*0240*/ 	.word	0x00000720
        /*0244*/ 	.word	0x000000ff
        /*0248*/ 	.word	0x000000b0
        /*024c*/ 	.short	0x0100
        /*024e*/ 	.byte	0x05
	.zero		1


	//   ....[22]....
        /*0250*/ 	.word	0x00000730
        /*0254*/ 	.word	0x000000ff
        /*0258*/ 	.word	0x00000058
        /*025c*/ 	.short	0x0100
        /*025e*/ 	.byte	0x05
	.zero		1


	//   ....[23]....
        /*0260*/ 	.word	0x00000740
        /*0264*/ 	.word	0x000000ff
        /*0268*/ 	.word	0x000000b8
        /*026c*/ 	.short	0x0100
        /*026e*/ 	.byte	0x05
	.zero		1


	//   ....[24]....
        /*0270*/ 	.word	0x00000880
        /*0274*/ 	.word	0x000000ff
        /*0278*/ 	.word	0x000000c0
        /*027c*/ 	.short	0x0100
        /*027e*/ 	.byte	0x07
	.zero		1


	//   ....[25]....
        /*0280*/ 	.word	0x00000890
        /*0284*/ 	.word	0x000000ff
        /*0288*/ 	.word	0x000000d0
        /*028c*/ 	.short	0x0100
        /*028e*/ 	.byte	0x07
	.zero		1


	//   ....[26]....
        /*0290*/ 	.word	0x000008a0
        /*0294*/ 	.word	0x000000ff
        /*0298*/ 	.word	0x000000c8
        /*029c*/ 	.short	0x0100
        /*029e*/ 	.byte	0x07
	.zero		1


	//   ....[27]....
        /*02a0*/ 	.word	0x000008b0
        /*02a4*/ 	.word	0x000000ff
        /*02a8*/ 	.word	0x000000d8
        /*02ac*/ 	.short	0x0100
        /*02ae*/ 	.byte	0x07
	.zero		1


	//   ....[28]....
        /*02b0*/ 	.word	0x000009a0
        /*02b4*/ 	.word	0x000000ff
        /*02b8*/ 	.word	0x000000e0
        /*02bc*/ 	.short	0x0100
        /*02be*/ 	.byte	0x05
	.zero		1


	//   ....[29]....
        /*02c0*/ 	.word	0x000009b0
        /*02c4*/ 	.word	0x000000ff
        /*02c8*/ 	.word	0x000000e8
        /*02cc*/ 	.short	0x0100
        /*02ce*/ 	.byte	0x05
	.zero		1


	//   ....[30]....
        /*02d0*/ 	.word	0x00000af0
        /*02d4*/ 	.word	0x000000ff
        /*02d8*/ 	.word	0x000000f0
        /*02dc*/ 	.short	0x0100
        /*02de*/ 	.byte	0x05
	.zero		1


	//   ....[31]....
        /*02e0*/ 	.word	0x00000b00
        /*02e4*/ 	.word	0x000000ff
        /*02e8*/ 	.word	0x00000100
        /*02ec*/ 	.short	0x0100
        /*02ee*/ 	.byte	0x05
	.zero		1


	//   ....[32]....
        /*02f0*/ 	.word	0x00000b10
        /*02f4*/ 	.word	0x000000ff
        /*02f8*/ 	.word	0x000000f8
        /*02fc*/ 	.short	0x0100
        /*02fe*/ 	.byte	0x05
	.zero		1


	//   ....[33]....
        /*0300*/ 	.word	0x00000b20
        /*0304*/ 	.word	0x000000ff
        /*0308*/ 	.word	0x00000108
        /*030c*/ 	.short	0x0100
        /*030e*/ 	.byte	0x05
	.zero		1


	//   ....[34]....
        /*0310*/ 	.word	0x00000c50
        /*0314*/ 	.word	0x000000ff
        /*0318*/ 	.word	0x00000110
        /*031c*/ 	.short	0x0100
        /*031e*/ 	.byte	0x07
	.zero		1


	//   ....[35]....
        /*0320*/ 	.word	0x00000c60
        /*0324*/ 	.word	0x000000ff
        /*0328*/ 	.word	0x00000130
        /*032c*/ 	.short	0x0100
        /*032e*/ 	.byte	0x07
	.zero		1


	//   ....[36]....
        /*0330*/ 	.word	0x00000c70
        /*0334*/ 	.word	0x000000ff
        /*0338*/ 	.word	0x00000118
        /*033c*/ 	.short	0x0100
        /*033e*/ 	.byte	0x07
	.zero		1


	//   ....[37]....
        /*0340*/ 	.word	0x00000c80
        /*0344*/ 	.word	0x000000ff
        /*0348*/ 	.word	0x00000138
        /*034c*/ 	.short	0x0100
        /*034e*/ 	.byte	0x07
	.zero		1


	//   ....[38]....
        /*0350*/ 	.word	0x00000c90
        /*0354*/ 	.word	0x000000ff
        /*0358*/ 	.word	0x00000120
        /*035c*/ 	.short	0x0100
        /*035e*/ 	.byte	0x07
	.zero		1


	//   ....[39]....
        /*0360*/ 	.word	0x00000ca0
        /*0364*/ 	.word	0x000000ff
        /*0368*/ 	.word	0x00000140
        /*036c*/ 	.short	0x0100
        /*036e*/ 	.byte	0x07
	.zero		1


	//   ....[40]....
        /*0370*/ 	.word	0x00000cb0
        /*0374*/ 	.word	0x000000ff
        /*0378*/ 	.word	0x00000128
        /*037c*/ 	.short	0x0100
        /*037e*/ 	.byte	0x07
	.zero		1


	//   ....[41]....
        /*0380*/ 	.word	0x00000cc0
        /*0384*/ 	.word	0x000000ff
        /*0388*/ 	.word	0x00000148
        /*038c*/ 	.short	0x0100
        /*038e*/ 	.byte	0x07
	.zero		1


	//   ....[42]....
        /*0390*/ 	.word	0x00000db0
        /*0394*/ 	.word	0x000000ff
        /*0398*/ 	.word	0x00000150
        /*039c*/ 	.short	0x0100
        /*039e*/ 	.byte	0x05
	.zero		1


	//   ....[43]....
        /*03a0*/ 	.word	0x00000dc0
        /*03a4*/ 	.word	0x000000ff
        /*03a8*/ 	.word	0x00000160
        /*03ac*/ 	.short	0x0100
        /*03ae*/ 	.byte	0x05
	.zero		1


	//   ....[44]....
        /*03b0*/ 	.word	0x00000dd0
        /*03b4*/ 	.word	0x000000ff
        /*03b8*/ 	.word	0x00000158
        /*03bc*/ 	.short	0x0100
        /*03be*/ 	.byte	0x05
	.zero		1


	//   ....[45]....
        /*03c0*/ 	.word	0x00000de0
        /*03c4*/ 	.word	0x000000ff
        /*03c8*/ 	.word	0x00000168
        /*03cc*/ 	.short	0x0100
        /*03ce*/ 	.byte	0x05
	.zero		1


	//   ....[46]....
        /*03d0*/ 	.word	0x000016c0
        /*03d4*/ 	.word	0x00000003
        /*03d8*/ 	.word	0x00000160
        /*03dc*/ 	.short	0x010a
        /*03de*/ 	.byte	0xff
	.zero		1


	//   ....[47]....
        /*03e0*/ 	.word	0x000016f0
        /*03e4*/ 	.word	0x00000003
        /*03e8*/ 	.word	0x00000150
        /*03ec*/ 	.short	0x0101
        /*03ee*/ 	.byte	0xff
	.zero		1


	//   ....[48]....
        /*03f0*/ 	.word	0x000017c0
        /*03f4*/ 	.word	0x000000ff
        /*03f8*/ 	.word	0x00000060
        /*03fc*/ 	.short	0x010a
        /*03fe*/ 	.byte	0x08
	.zero		1


	//   ....[49]....
        /*0400*/ 	.word	0x00001860
        /*0404*/ 	.word	0x000000ff
        /*0408*/ 	.word	0x00000060
        /*040c*/ 	.short	0x010a
        /*040e*/ 	.byte	0x21
	.zero		1


	//   ....[50]....
        /*0410*/ 	.word	0x000019c0
        /*0414*/ 	.word	0x000000ff
        /*0418*/ 	.word	0x00000060
        /*041c*/ 	.short	0x010a
        /*041e*/ 	.byte	0x08
	.zero		1


	//   ....[51]....
        /*0420*/ 	.word	0x00001ab0
        /*0424*/ 	.word	0x000000ff
        /*0428*/ 	.word	0x000000e8
        /*042c*/ 	.short	0x0101
        /*042e*/ 	.byte	0x04
	.zero		1


	//   ....[52]....
        /*0430*/ 	.word	0x00001ad0
        /*0434*/ 	.word	0x000000ff
        /*0438*/ 	.word	0x00000060
        /*043c*/ 	.short	0x010a
        /*043e*/ 	.byte	0x08
	.zero		1


	//   ....[53]....
        /*0440*/ 	.word	0x00001b50
        /*0444*/ 	.word	0x000000ff
        /*0448*/ 	.word	0x00000060
        /*044c*/ 	.short	0x010a
        /*044e*/ 	.byte	0x11
	.zero		1


	//   ....[54]....
        /*0450*/ 	.word	0x00001cb0
        /*0454*/ 	.word	0x000000ff
        /*0458*/ 	.word	0x00000060
        /*045c*/ 	.short	0x010a
        /*045e*/ 	.byte	0x08
	.zero		1


	//   ....[55]....
        /*0460*/ 	.word	0x00001dd0
        /*0464*/ 	.word	0x00000002
        /*0468*/ 	.word	0x000000f0
        /*046c*/ 	.short	0x010a
        /*046e*/ 	.byte	0xff
	.zero		1


	//   ....[56]....
        /*0470*/ 	.word	0x00001e90
        /*0474*/ 	.word	0x00000002
        /*0478*/ 	.word	0x00000000
        /*047c*/ 	.short	0x0101
        /*047e*/ 	.byte	0xff
	.zero		1


	//   ....[57]....
        /*0480*/ 	.word	0x000023f0
        /*0484*/ 	.word	0x000000ff
        /*0488*/ 	.word	0x00000000
        /*048c*/ 	.short	0x010a
        /*048e*/ 	.byte	0x05
	.zero		1


	//   ....[58]....
        /*0490*/ 	.word	0x00002480
        /*0494*/ 	.word	0x000000ff
        /*0498*/ 	.word	0x00000000
        /*049c*/ 	.short	0x010a
        /*049e*/ 	.byte	0x05
	.zero		1


	//   ....[59]....
        /*04a0*/ 	.word	0x00002510
        /*04a4*/ 	.word	0x000000ff
        /*04a8*/ 	.word	0x00000000
        /*04ac*/ 	.short	0x010a
        /*04ae*/ 	.byte	0x05
	.zero		1


	//   ....[60]....
        /*04b0*/ 	.word	0x000025a0
        /*04b4*/ 	.word	0x000000ff
        /*04b8*/ 	.word	0x00000000
        /*04bc*/ 	.short	0x010a
        /*04be*/ 	.byte	0x05
	.zero		1


	//   ....[61]....
        /*04c0*/ 	.word	0x00002630
        /*04c4*/ 	.word	0x000000ff
        /*04c8*/ 	.word	0x00000000
        /*04cc*/ 	.short	0x010a
        /*04ce*/ 	.byte	0x05
	.zero		1


	//   ....[62]....
        /*04d0*/ 	.word	0x000026c0
        /*04d4*/ 	.word	0x000000ff
        /*04d8*/ 	.word	0x00000000
        /*04dc*/ 	.short	0x010a
        /*04de*/ 	.byte	0x05
	.zero		1


	//   ....[63]....
        /*04e0*/ 	.word	0x00002750
        /*04e4*/ 	.word	0x000000ff
        /*04e8*/ 	.word	0x00000000
        /*04ec*/ 	.short	0x010a
        /*04ee*/ 	.byte	0x05
	.zero		1


	//   ....[64]....
        /*04f0*/ 	.word	0x000027e0
        /*04f4*/ 	.word	0x000000ff
        /*04f8*/ 	.word	0x00000000
        /*04fc*/ 	.short	0x010a
        /*04fe*/ 	.byte	0x05
	.zero		1


	//   ....[65]....
        /*0500*/ 	.word	0x00002870
        /*0504*/ 	.word	0x000000ff
        /*0508*/ 	.word	0x00000000
        /*050c*/ 	.short	0x010a
        /*050e*/ 	.byte	0x05
	.zero		1


	//   ....[66]....
        /*0510*/ 	.word	0x00002900
        /*0514*/ 	.word	0x000000ff
        /*0518*/ 	.word	0x00000000
        /*051c*/ 	.short	0x010a
        /*051e*/ 	.byte	0x05
	.zero		1


	//   ....[67]....
        /*0520*/ 	.word	0x00002990
        /*0524*/ 	.word	0x000000ff
        /*0528*/ 	.word	0x00000000
        /*052c*/ 	.short	0x010a
        /*052e*/ 	.byte	0x05
	.zero		1


	//   ....[68]....
        /*0530*/ 	.word	0x00002a30
        /*0534*/ 	.word	0x00000000
        /*0538*/ 	.word	0x00000000
        /*053c*/ 	.short	0x010a
        /*053e*/ 	.byte	0xff
	.zero		1


	//   ....[69]....
        /*0540*/ 	.word	0x00002b50
        /*0544*/ 	.word	0x00000000
        /*0548*/ 	.word	0x00000150
        /*054c*/ 	.short	0x010a
        /*054e*/ 	.byte	0xff
	.zero		1


	//   ....[70]....
        /*0550*/ 	.word	0x00002bb0
        /*0554*/ 	.word	0x00000004
        /*0558*/ 	.word	0x00000000
        /*055c*/ 	.short	0x0101
        /*055e*/ 	.byte	0xff
	.zero		1


	//   ....[71]....
        /*0560*/ 	.word	0x00002bd0
        /*0564*/ 	.word	0x000000ff
        /*0568*/ 	.word	0x00000100
        /*056c*/ 	.short	0x010a
        /*056e*/ 	.byte	0x05
	.zero		1


	//   ....[72]....
        /*0570*/ 	.word	0x00002cf0
        /*0574*/ 	.word	0x00000000
        /*0578*/ 	.word	0x000000f0
        /*057c*/ 	.short	0x010a
        /*057e*/ 	.byte	0xff
	.zero		1


	//   ....[73]....
        /*0580*/ 	.word	0x00002e00
        /*0584*/ 	.word	0x00000000
        /*0588*/ 	.word	0x00000000
        /*058c*/ 	.short	0x0101
        /*058e*/ 	.byte	0xff
	.zero		1


	//   ....[74]....
        /*0590*/ 	.word	0x00002e90
        /*0594*/ 	.word	0x000000ff
        /*0598*/ 	.word	0x00000100
        /*059c*/ 	.short	0x0106
        /*059e*/ 	.byte	0x05
	.zero		1


	//   ....[75]....
        /*05a0*/ 	.word	0x00002eb0
        /*05a4*/ 	.word	0x000000ff
        /*05a8*/ 	.word	0x00000100
        /*05ac*/ 	.short	0x010a
        /*05ae*/ 	.byte	0x05
	.zero		1


	//   ....[76]....
        /*05b0*/ 	.word	0x00002f40
        /*05b4*/ 	.word	0x000000ff
        /*05b8*/ 	.word	0x00000100
        /*05bc*/ 	.short	0x0106
        /*05be*/ 	.byte	0x04
	.zero		1


	//   ....[77]....
        /*05c0*/ 	.word	0x00002f80
        /*05c4*/ 	.word	0x00000000
        /*05c8*/ 	.word	0x00000100
        /*05cc*/ 	.short	0x010a
        /*05ce*/ 	.byte	0xff
	.zero		1


	//   ....[78]....
        /*05d0*/ 	.word	0x00003480
        /*05d4*/ 	.word	0x00000000
        /*05d8*/ 	.word	0x000000f0
        /*05dc*/ 	.short	0x010a
        /*05de*/ 	.byte	0xff
	.zero		1


	//   ....[79]....
        /*05e0*/ 	.word	0x00003590
        /*05e4*/ 	.word	0x00000003
        /*05e8*/ 	.word	0x00000000
        /*05ec*/ 	.short	0x0101
        /*05ee*/ 	.byte	0xff
	.zero		1


	//   ....[80]....
        /*05f0*/ 	.word	0x000035a0
        /*05f4*/ 	.word	0x000000ff
        /*05f8*/ 	.word	0x00000000
        /*05fc*/ 	.short	0x010a
        /*05fe*/ 	.byte	0x04
	.zero		1


	//   ....[81]....
        /*0600*/ 	.word	0x000035c0
        /*0604*/ 	.word	0x000000ff
        /*0608*/ 	.word	0x00000130
        /*060c*/ 	.short	0x010a
        /*060e*/ 	.byte	0x08
	.zero		1


	//   ....[82]....
        /*0610*/ 	.word	0x00003690
        /*0614*/ 	.word	0x000000ff
        /*0618*/ 	.word	0x00000000
        /*061c*/ 	.short	0x010a
        /*061e*/ 	.byte	0x07
	.zero		1


	//   ....[83]....
        /*0620*/ 	.word	0x000037d0
        /*0624*/ 	.word	0x000000ff
        /*0628*/ 	.word	0x00000000
        /*062c*/ 	.short	0x010a
        /*062e*/ 	.byte	0x04
	.zero		1


	//   ....[84]....
        /*0630*/ 	.word	0x000039c0
        /*0634*/ 	.word	0x000000ff
        /*0638*/ 	.word	0x00000000
        /*063c*/ 	.short	0x010a
        /*063e*/ 	.byte	0x05
	.zero		1


	//   ....[85]....
        /*0640*/ 	.word	0x00003a50
        /*0644*/ 	.word	0x000000ff
        /*0648*/ 	.word	0x00000000
        /*064c*/ 	.short	0x010a
        /*064e*/ 	.byte	0x05
	.zero		1


	//   ....[86]....
        /*0650*/ 	.word	0x00003ae0
        /*0654*/ 	.word	0x000000ff
        /*0658*/ 	.word	0x00000000
        /*065c*/ 	.short	0x010a
        /*065e*/ 	.byte	0x05
	.zero		1


	//   ....[87]....
        /*0660*/ 	.word	0x00003b70
        /*0664*/ 	.word	0x000000ff
        /*0668*/ 	.word	0x00000000
        /*066c*/ 	.short	0x010a
        /*066e*/ 	.byte	0x07
	.zero		1


	//   ....[88]....
        /*0670*/ 	.word	0x00003fd0
        /*0674*/ 	.word	0x00000000
        /*0678*/ 	.word	0x000000f0
        /*067c*/ 	.short	0x010a
        /*067e*/ 	.byte	0xff
	.zero		1


	//   ....[89]....
        /*0680*/ 	.word	0x00004090
        /*0684*/ 	.word	0x00000000
        /*0688*/ 	.word	0x00000000
        /*068c*/ 	.short	0x0101
        /*068e*/ 	.byte	0xff
	.zero		1


	//   ....[90]....
        /*0690*/ 	.word	0x000043b0
        /*0694*/ 	.word	0x000000ff
        /*0698*/ 	.word	0x000000e8
        /*069c*/ 	.short	0x010a
        /*069e*/ 	.byte	0x07
	.zero		1


	//   ....[91]....
        /*06a0*/ 	.word	0x000045a0
        /*06a4*/ 	.word	0x000000ff
        /*06a8*/ 	.word	0x000000d0
        /*06ac*/ 	.short	0x010a
        /*06ae*/ 	.byte	0x07
	.zero		1


	//   ....[92]....
        /*06b0*/ 	.word	0x00004770
        /*06b4*/ 	.word	0x000000ff
        /*06b8*/ 	.word	0x000000c0
        /*06bc*/ 	.short	0x010b
        /*06be*/ 	.byte	0x07
	.zero		1


	//   ....[93]....
        /*06c0*/ 	.word	0x000047e0
        /*06c4*/ 	.word	0x000000ff
        /*06c8*/ 	.word	0x00000000
        /*06cc*/ 	.short	0x0101
        /*06ce*/ 	.byte	0x08
	.zero		1


	//   ....[94]....
        /*06d0*/ 	.word	0x00004810
        /*06d4*/ 	.word	0x000000ff
        /*06d8*/ 	.word	0x000000d8
        /*06dc*/ 	.short	0x010a
        /*06de*/ 	.byte	0x07
	.zero		1


	//   ....[95]....
        /*06e0*/ 	.word	0x00004a20
        /*06e4*/ 	.word	0x000000ff
        /*06e8*/ 	.word	0x000000c8
        /*06ec*/ 	.short	0x010b
        /*06ee*/ 	.byte	0x07
	.zero		1


	//   ....[96]....
        /*06f0*/ 	.word	0x00004a40
        /*06f4*/ 	.word	0x000000ff
        /*06f8*/ 	.word	0x00000000
        /*06fc*/ 	.short	0x0101
        /*06fe*/ 	.byte	0x0d
	.zero		1


	//   ....[97]....
        /*0700*/ 	.word	0x00004a70
        /*0704*/ 	.word	0x000000ff
        /*0708*/ 	.word	0x000000d0
        /*070c*/ 	.short	0x010a
        /*070e*/ 	.byte	0x07
	.zero		1


	//   ....[98]....
        /*0710*/ 	.word	0x00004ab0
        /*0714*/ 	.word	0x00000000
        /*0718*/ 	.word	0x000000d8
        /*071c*/ 	.short	0x010a
        /*071e*/ 	.byte	0xff
	.zero		1


	//   ....[99]....
        /*0720*/ 	.word	0x00004df0
        /*0724*/ 	.word	0x00000000
        /*0728*/ 	.word	0x000000f0
        /*072c*/ 	.short	0x010a
        /*072e*/ 	.byte	0xff
	.zero		1


	//   ....[100]....
        /*0730*/ 	.word	0x00004f00
        /*0734*/ 	.word	0x00000000
        /*0738*/ 	.word	0x00000000
        /*073c*/ 	.short	0x0101
        /*073e*/ 	.byte	0xff
	.zero		1


	//   ....[101]....
        /*0740*/ 	.word	0x00005960
        /*0744*/ 	.word	0x00000003
        /*0748*/ 	.word	0x000000c0
        /*074c*/ 	.short	0x010a
        /*074e*/ 	.byte	0xff
	.zero		1


	//   ....[102]....
        /*0750*/ 	.word	0x000059a0
        /*0754*/ 	.word	0x00000074
        /*0758*/ 	.word	0x00000110
        /*075c*/ 	.short	0x010a
        /*075e*/ 	.byte	0xff
	.zero		1


	//   ....[103]....
        /*0760*/ 	.word	0x00005ae0
        /*0764*/ 	.word	0x00000003
        /*0768*/ 	.word	0x000000c0
        /*076c*/ 	.short	0x010a
        /*076e*/ 	.byte	0xff
	.zero		1


	//   ....[104]....
        /*0770*/ 	.word	0x00005c20
        /*0774*/ 	.word	0x00000000
        /*0778*/ 	.word	0x00000000
        /*077c*/ 	.short	0x0101
        /*077e*/ 	.byte	0xff
	.zero		1


	//   ....[105]....
        /*0780*/ 	.word	0x00005ca0
        /*0784*/ 	.word	0x00000074
        /*0788*/ 	.word	0x00000110
        /*078c*/ 	.short	0x010a
        /*078e*/ 	.byte	0xff
	.zero		1


	//   ....[106]....
        /*0790*/ 	.word	0x00007030
        /*0794*/ 	.word	0x0000007d
        /*0798*/ 	.word	0x000000c0
        /*079c*/ 	.short	0x010a
        /*079e*/ 	.byte	0xff
	.zero		1


	//   ....[107]....
        /*07a0*/ 	.word	0x00007100
        /*07a4*/ 	.word	0x0000007d
        /*07a8*/ 	.word	0x000000c0
        /*07ac*/ 	.short	0x010a
        /*07ae*/ 	.byte	0xff
	.zero		1


	//   ....[108]....
        /*07b0*/ 	.word	0x00007240
        /*07b4*/ 	.word	0x00000000
        /*07b8*/ 	.word	0x00000000
        /*07bc*/ 	.short	0x0101
        /*07be*/ 	.byte	0xff
	.zero		1


	//   ....[109]....
        /*07c0*/ 	.word	0x00007680
        /*07c4*/ 	.word	0x000000ff
        /*07c8*/ 	.word	0x00000000
        /*07cc*/ 	.short	0x0101
        /*07ce*/ 	.byte	0x05
	.zero		1


	//   ....[110]....
        /*07d0*/ 	.word	0x000087c0
        /*07d4*/ 	.word	0x00000003
        /*07d8*/ 	.word	0x00000160
        /*07dc*/ 	.short	0x010a
        /*07de*/ 	.byte	0xff
	.zero		1


	//   ....[111]....
        /*07e0*/ 	.word	0x00008820
        /*07e4*/ 	.word	0x00000002
        /*07e8*/ 	.word	0x00000060
        /*07ec*/ 	.short	0x010a
        /*07ee*/ 	.byte	0xff
	.zero		1


	//   ....[112]....
        /*07f0*/ 	.word	0x00008880
        /*07f4*/ 	.word	0x00000002
        /*07f8*/ 	.word	0x00000060
        /*07fc*/ 	.short	0x010a
        /*07fe*/ 	.byte	0xff
	.zero		1


	//   ....[113]....
        /*0800*/ 	.word	0x000088d0
        /*0804*/ 	.word	0x00000002
        /*0808*/ 	.word	0x000000f0
        /*080c*/ 	.short	0x010a
        /*080e*/ 	.byte	0xff
	.zero		1


	//   ....[114]....
        /*0810*/ 	.word	0x00008930
        /*0814*/ 	.word	0x00000000
        /*0818*/ 	.word	0x00000000
        /*081c*/ 	.short	0x010a
        /*081e*/ 	.byte	0xff
	.zero		1


	//   ....[115]....
        /*0820*/ 	.word	0x00008990
        /*0824*/ 	.word	0x00000000
        /*0828*/ 	.word	0x00000000
        /*082c*/ 	.short	0x010a
        /*082e*/ 	.byte	0xff
	.zero		1


	//   ....[116]....
        /*0830*/ 	.word	0x000089f0
        /*0834*/ 	.word	0x00000000
        /*0838*/ 	.word	0x00000000
        /*083c*/ 	.short	0x010a
        /*083e*/ 	.byte	0xff
	.zero		1


	//   ....[117]....
        /*0840*/ 	.word	0x00008a50
        /*0844*/ 	.word	0x00000000
        /*0848*/ 	.word	0x00000000
        /*084c*/ 	.short	0x010a
        /*084e*/ 	.byte	0xff
	.zero		1


	//   ....[118]....
        /*0850*/ 	.word	0x00008ab0
        /*0854*/ 	.word	0x00000000
        /*0858*/ 	.word	0x00000000
        /*085c*/ 	.short	0x010a
        /*085e*/ 	.byte	0xff
	.zero		1


	//   ....[119]....
        /*0860*/ 	.word	0x00008b10
        /*0864*/ 	.word	0x00000000
        /*0868*/ 	.word	0x00000000
        /*086c*/ 	.short	0x010a
        /*086e*/ 	.byte	0xff
	.zero		1


	//   ....[120]....
        /*0870*/ 	.word	0x00008b70
        /*0874*/ 	.word	0x00000000
        /*0878*/ 	.word	0x00000000
        /*087c*/ 	.short	0x010a
        /*087e*/ 	.byte	0xff
	.zero		1


	//   ....[121]....
        /*0880*/ 	.word	0x00008bd0
        /*0884*/ 	.word	0x00000000
        /*0888*/ 	.word	0x00000000
        /*088c*/ 	.short	0x010a
        /*088e*/ 	.byte	0xff
	.zero		1


	//   ....[122]....
        /*0890*/ 	.word	0x00008c30
        /*0894*/ 	.word	0x00000000
        /*0898*/ 	.word	0x00000000
        /*089c*/ 	.short	0x010a
        /*089e*/ 	.byte	0xff
	.zero		1


	//   ....[123]....
        /*08a0*/ 	.word	0x00008c90
        /*08a4*/ 	.word	0x00000000
        /*08a8*/ 	.word	0x00000000
        /*08ac*/ 	.short	0x010a
        /*08ae*/ 	.byte	0xff
	.zero		1


	//   ....[124]....
        /*08b0*/ 	.word	0x00008cf0
        /*08b4*/ 	.word	0x00000000
        /*08b8*/ 	.word	0x00000000
        /*08bc*/ 	.short	0x010a
        /*08be*/ 	.byte	0xff
	.zero		1


	//   ....[125]....
        /*08c0*/ 	.word	0x00008d40
        /*08c4*/ 	.word	0x00000000
        /*08c8*/ 	.word	0x00000150
        /*08cc*/ 	.short	0x010a
        /*08ce*/ 	.byte	0xff
	.zero		1


	//   ....[126]....
        /*08d0*/ 	.word	0x00008da0
        /*08d4*/ 	.word	0x00000000
        /*08d8*/ 	.word	0x00000100
        /*08dc*/ 	.short	0x010a
        /*08de*/ 	.byte	0xff
	.zero		1


	//   ....[127]....
        /*08e0*/ 	.word	0x00008df0
        /*08e4*/ 	.word	0x00000000
        /*08e8*/ 	.word	0x000000f0
        /*08ec*/ 	.short	0x010a
        /*08ee*/ 	.byte	0xff
	.zero		1


	//   ....[128]....
        /*08f0*/ 	.word	0x00008e50
        /*08f4*/ 	.word	0x00000000
        /*08f8*/ 	.word	0x00000100
        /*08fc*/ 	.short	0x010a
        /*08fe*/ 	.byte	0xff
	.zero		1


	//   ....[129]....
        /*0900*/ 	.word	0x00008ea0
        /*0904*/ 	.word	0x00000000
        /*0908*/ 	.word	0x000000f0
        /*090c*/ 	.short	0x010a
        /*090e*/ 	.byte	0xff
	.zero		1


	//   ....[130]....
        /*0910*/ 	.word	0x00008f00
        /*0914*/ 	.word	0x00000003
        /*0918*/ 	.word	0x00000130
        /*091c*/ 	.short	0x010a
        /*091e*/ 	.byte	0xff
	.zero		1


	//   ....[131]....
        /*0920*/ 	.word	0x00008f60
        /*0924*/ 	.word	0x00000000
        /*0928*/ 	.word	0x00000000
        /*092c*/ 	.short	0x010a
        /*092e*/ 	.byte	0xff
	.zero		1


	//   ....[132]....
        /*0930*/ 	.word	0x00008fc0
        /*0934*/ 	.word	0x00000000
        /*0938*/ 	.word	0x00000000
        /*093c*/ 	.short	0x010a
        /*093e*/ 	.byte	0xff
	.zero		1


	//   ....[133]....
        /*0940*/ 	.word	0x00009020
        /*0944*/ 	.word	0x00000000
        /*0948*/ 	.word	0x00000000
        /*094c*/ 	.short	0x010a
        /*094e*/ 	.byte	0xff
	.zero		1


	//   ....[134]....
        /*0950*/ 	.word	0x00009080
        /*0954*/ 	.word	0x00000000
        /*0958*/ 	.word	0x00000000
        /*095c*/ 	.short	0x010a
        /*095e*/ 	.byte	0xff
	.zero		1


	//   ....[135]....
        /*0960*/ 	.word	0x000090e0
        /*0964*/ 	.word	0x00000000
        /*0968*/ 	.word	0x00000000
        /*096c*/ 	.short	0x010a
        /*096e*/ 	.byte	0xff
	.zero		1


	//   ....[136]....
        /*0970*/ 	.word	0x00009130
        /*0974*/ 	.word	0x00000000
        /*0978*/ 	.word	0x000000f0
        /*097c*/ 	.short	0x010a
        /*097e*/ 	.byte	0xff
	.zero		1


	//   ....[137]....
        /*0980*/ 	.word	0x00009190
        /*0984*/ 	.word	0x00000000
        /*0988*/ 	.word	0x000000e8
        /*098c*/ 	.short	0x010a
        /*098e*/ 	.byte	0xff
	.zero		1


	//   ....[138]....
        /*0990*/ 	.word	0x000091f0
        /*0994*/ 	.word	0x00000003
        /*0998*/ 	.word	0x000000d0
        /*099c*/ 	.short	0x010a
        /*099e*/ 	.byte	0xff
	.zero		1


	//   ....[139]....
        /*09a0*/ 	.word	0x00009250
        /*09a4*/ 	.word	0x00000003
        /*09a8*/ 	.word	0x000000d8
        /*09ac*/ 	.short	0x010a
        /*09ae*/ 	.byte	0xff
	.zero		1


	//   ....[140]....
        /*09b0*/ 	.word	0x000092b0
        /*09b4*/ 	.word	0x00000000
        /*09b8*/ 	.word	0x000000d0
        /*09bc*/ 	.short	0x010a
        /*09be*/ 	.byte	0xff
	.zero		1


	//   ....[141]....
        /*09c0*/ 	.word	0x00009300
        /*09c4*/ 	.word	0x00000000
        /*09c8*/ 	.word	0x000000f0
        /*09cc*/ 	.short	0x010a
        /*09ce*/ 	.byte	0xff
	.zero		1


	//   ....[142]....
        /*09d0*/ 	.word	0x00009350
        /*09d4*/ 	.word	0x00000003
        /*09d8*/ 	.word	0x000000c0
        /*09dc*/ 	.short	0x010a
        /*09de*/ 	.byte	0xff
	.zero		1


	//   ....[143]....
        /*09e0*/ 	.word	0x000093a0
        /*09e4*/ 	.word	0x00000074
        /*09e8*/ 	.word	0x00000110
        /*09ec*/ 	.short	0x010a
        /*09ee*/ 	.byte	0xff
	.zero		1


	//   ....[144]....
        /*09f0*/ 	.word	0x000093f0
        /*09f4*/ 	.word	0x0000007d
        /*09f8*/ 	.word	0x000000c0
        /*09fc*/ 	.short	0x010a
        /*09fe*/ 	.byte	0xff
	.zero		1


	//----- nvinfo : EIATTR_NUM_MBARRIERS
	.align		4
.L_47:
        /*0a00*/ 	.byte	0x03, 0x38
        /*0a02*/ 	.short	0x002e


	//----- nvinfo : EIATTR_EXIT_INSTR_OFFSETS
	.align		4
        /*0a04*/ 	.byte	0x04, 0x1c
        /*0a06*/ 	.short	(.L_49 - .L_48)


	//   ....[0]....
.L_48:
        /*0a08*/ 	.word	0x00002a60


	//   ....[1]....
        /*0a0c*/ 	.word	0x00002f50


	//   ....[2]....
        /*0a10*/ 	.word	0x00002fb0


	//   ....[3]....
        /*0a14*/ 	.word	0x00003dd0


	//   ....[4]....
        /*0a18*/ 	.word	0x00004ae0


	//   ....[5]....
        /*0a1c*/ 	.word	0x00004b20


	//   ....[6]....
        /*0a20*/ 	.word	0x000087b0


	//----- nvinfo : EIATTR_MAX_THREADS
	.align		4
.L_49:
        /*0a24*/ 	.byte	0x04, 0x05
        /*0a26*/ 	.short	(.L_51 - .L_50)
.L_50:
        /*0a28*/ 	.word	0x00000100
        /*0a2c*/ 	.word	0x00000001
        /*0a30*/ 	.word	0x00000001


	//----- nvinfo : EIATTR_CRS_STACK_SIZE
	.align		4
.L_51:
        /*0a34*/ 	.byte	0x04, 0x1e
        /*0a36*/ 	.short	(.L_53 - .L_52)
.L_52:
        /*0a38*/ 	.word	0x00000000


	//----- nvinfo : EIATTR_CBANK_PARAM_SIZE
	.align		4
.L_53:
        /*0a3c*/ 	.byte	0x03, 0x19
        /*0a3e*/ 	.short	0x0800


	//----- nvinfo : EIATTR_PARAM_CBANK
	.align		4
        /*0a40*/ 	.byte	0x04, 0x0a
        /*0a42*/ 	.short	(.L_55 - .L_54)
	.align		4
.L_54:
        /*0a44*/ 	.word	index@(.nv.constant0._ZN7cutlass13device_kernelINS_4gemm6kernel13GemmUniversalIN4cute5tupleIJiiiiEEENS1_10collective13CollectiveMmaINS1_35MainloopSm100TmaUmmaWarpSpecializedILi12ELi2ELi4ENS5_IJNS4_1CILi1EEESB_SB_EEEEENS5_IJNSA_ILi128EEESE_NSA_ILi64EEEEEEaNS5_IJlSB_lEEEaSH_NS4_8TiledMMAINS4_8MMA_AtomIJNS4_15SM100_MMA_S8_SSIaaiLi128ELi128ELNS4_4UMMA5MajorE0ELSM_0ELNSL_8SaturateE0EEEEEENS4_6LayoutISC_NS5_IJNSA_ILi0EEESR_SR_EEEEENS5_IJNS4_10UnderscoreESU_SU_EEEEENS4_13SM90_TMA_LOADENS4_14ComposedLayoutINS4_7SwizzleILi2ELi4ELi3EEENS4_18smem_ptr_flag_bitsILi8EEENSQ_INS5_IJNSA_ILi8EEESF_EEENS5_IJSF_SB_EEEEEEEvNS4_8identityESX_S17_vS18_EENS_8epilogue10collective18CollectiveEpilogueINS1A_23Sm100TmaWarpSpecializedILi2ELi2ELi64ELb0ELb0EEEJSG_NS5_IJNSQ_ISE_SB_EENSQ_ISF_SB_EEEEEaSH_aSH_NS1A_6fusion15FusionCallbacksIS1E_NS1I_17LinearCombinationIaiaiLNS_15FloatRoundStyleE2EEESG_S1H_JEEENS4_5SM1004TMEM4LOAD26SM100_TMEM_LOAD_32dp32b64xESX_S17_NS4_39AutoVectorizingCopyWithAssumedAlignmentILi128EEENS4_14SM90_TMA_STOREES17_S1T_S1T_EEEvvEEEEvNT_6ParamsE)
        /*0a48*/ 	.short	0x0380
        /*0a4a*/ 	.short	0x0800


	//----- nvinfo : EIATTR_SW_WAR
	.align		4
.L_55:
        /*0a4c*/ 	.byte	0x04, 0x36
        /*0a4e*/ 	.short	(.L_57 - .L_56)
.L_56:
        /*0a50*/ 	.word	0x00000008
.L_57:


//--------------------- .nv.callgraph             --------------------------
	.section	.nv.callgraph,"",@"SHT_CUDA_CALLGRAPH"
	.align	4
	.sectionentsize	8
	.align		4
        /*0000*/ 	.word	0x00000000
	.align		4
        /*0004*/ 	.word	0xffffffff
	.align		4
        /*0008*/ 	.word	index@(_ZN7cutlass13device_kernelINS_4gemm6kernel13GemmUniversalIN4cute5tupleIJiiiiEEENS1_10collective13CollectiveMmaINS1_35MainloopSm100TmaUmmaWarpSpecializedILi12ELi2ELi4ENS5_IJNS4_1CILi1EEESB_SB_EEEEENS5_IJNSA_ILi128EEESE_NSA_ILi64EEEEEEaNS5_IJlSB_lEEEaSH_NS4_8TiledMMAINS4_8MMA_AtomIJNS4_15SM100_MMA_S8_SSIaaiLi128ELi128ELNS4_4UMMA5MajorE0ELSM_0ELNSL_8SaturateE0EEEEEENS4_6LayoutISC_NS5_IJNSA_ILi0EEESR_SR_EEEEENS5_IJNS4_10UnderscoreESU_SU_EEEEENS4_13SM90_TMA_LOADENS4_14ComposedLayoutINS4_7SwizzleILi2ELi4ELi3EEENS4_18smem_ptr_flag_bitsILi8EEENSQ_INS5_IJNSA_ILi8EEESF_EEENS5_IJSF_SB_EEEEEEEvNS4_8identityESX_S17_vS18_EENS_8epilogue10collective18CollectiveEpilogueINS1A_23Sm100TmaWarpSpecializedILi2ELi2ELi64ELb0ELb0EEEJSG_NS5_IJNSQ_ISE_SB_EENSQ_ISF_SB_EEEEEaSH_aSH_NS1A_6fusion15FusionCallbacksIS1E_NS1I_17LinearCombinationIaiaiLNS_15FloatRoundStyleE2EEESG_S1H_JEEENS4_5SM1004TMEM4LOAD26SM100_TMEM_LOAD_32dp32b64xESX_S17_NS4_39AutoVectorizingCopyWithAssumedAlignmentILi128EEENS4_14SM90_TMA_STOREES17_S1T_S1T_EEEvvEEEEvNT_6ParamsE)
	.align		4
        /*000c*/ 	.word	index@(__assertfail)
	.align		4
        /*0010*/ 	.word	0x00000000
	.align		4
        /*0014*/ 	.word	0xfffffffe
	.align		4
        /*0018*/ 	.word	0x00000000
	.align		4
        /*001c*/ 	.word	0xfffffffd
	.align		4
        /*0020*/ 	.word	0x00000000
	.align		4
        /*0024*/ 	.word	0xfffffffc


//--------------------- .nv.constant4             --------------------------
	.section	.nv.constant4,"a",@progbits
	.align	8
	.align		8
.nv.constant4:
        /*0000*/ 	.dword	__assertfail
	.align		8
        /*0008*/ 	.dword	__unnamed_1
	.align		8
        /*0010*/ 	.dword	__unnamed_2
	.align		8
        /*0018*/ 	.dword	_ZN40_INTERNAL_ff803acc_4_k_cu_e13c104b_360484cuda3std3__45__cpo5beginE
	.align		8
        /*0020*/ 	.dword	_ZN40_INTERNAL_ff803acc_4_k_cu_e13c104b_360484cuda3std3__45__cpo3endE
	.align		8
        /*0028*/ 	.dword	_ZN40_INTERNAL_ff803acc_4_k_cu_e13c104b_360484cuda3std3__45__cpo6cbeginE
	.align		8
        /*0030*/ 	.dword	_ZN40_INTERNAL_ff803acc_4_k_cu_e13c104b_360484cuda3std3__45__cpo4cendE
	.align		8
        /*0038*/ 	.dword	_ZN40_INTERNAL_ff803acc_4_k_cu_e13c104b_360484cuda3std3__442_GLOBAL__N__ff803acc_4_k_cu_e13c104b_360486ignoreE
	.align		8
        /*0040*/ 	.dword	_ZN40_INTERNAL_ff803acc_4_k_cu_e13c104b_360484cuda3std3__419piecewise_constructE
	.align		8
        /*0048*/ 	.dword	_ZN40_INTERNAL_ff803acc_4_k_cu_e13c104b_360484cuda3std3__48in_placeE
	.align		8
        /*0050*/ 	.dword	_ZN40_INTERNAL_ff803acc_4_k_cu_e13c104b_360484cuda3std6ranges3__45__cpo4swapE
	.align		8
        /*0058*/ 	.dword	_ZN40_INTERNAL_ff803acc_4_k_cu_e13c104b_360484cuda3std6ranges3__45__cpo9iter_moveE
	.align		8
        /*0060*/ 	.dword	_ZN40_INTERNAL_ff803acc_4_k_cu_e13c104b_360484cute7productE
	.align		8
        /*0068*/ 	.dword	_ZN40_INTERNAL_ff803acc_4_k_cu_e13c104b_360484cute1_E
	.align		8
        /*0070*/ 	.dword	$str$25
	.align		8
        /*0078*/ 	.dword	$str$26
	.align		8
        /*0080*/ 	.dword	$str$27
	.align		8
        /*0088*/ 	.dword	$str$28


//--------------------- .text._ZN7cutlass13device_kernelINS_4gemm6kernel13GemmUniversalIN4cute5tupleIJiiiiEEENS1_10collective13CollectiveMmaINS1_35MainloopSm100TmaUmmaWarpSpecializedILi12ELi2ELi4ENS5_IJNS4_1CILi1EEESB_SB_EEEEENS5_IJNSA_ILi128EEESE_NSA_ILi64EEEEEEaNS5_IJlSB_lEEEaSH_NS4_8TiledMMAINS4_8MMA_AtomIJNS4_15SM100_MMA_S8_SSIaaiLi128ELi128ELNS4_4UMMA5MajorE0ELSM_0ELNSL_8SaturateE0EEEEEENS4_6LayoutISC_NS5_IJNSA_ILi0EEESR_SR_EEEEENS5_IJNS4_10UnderscoreESU_SU_EEEEENS4_13SM90_TMA_LOADENS4_14ComposedLayoutINS4_7SwizzleILi2ELi4ELi3EEENS4_18smem_ptr_flag_bitsILi8EEENSQ_INS5_IJNSA_ILi8EEESF_EEENS5_IJSF_SB_EEEEEEEvNS4_8identityESX_S17_vS18_EENS_8epilogue10collective18CollectiveEpilogueINS1A_23Sm100TmaWarpSpecializedILi2ELi2ELi64ELb0ELb0EEEJSG_NS5_IJNSQ_ISE_SB_EENSQ_ISF_SB_EEEEEaSH_aSH_NS1A_6fusion15FusionCallbacksIS1E_NS1I_17LinearCombinationIaiaiLNS_15FloatRoundStyleE2EEESG_S1H_JEEENS4_5SM1004TMEM4LOAD26SM100_TMEM_LOAD_32dp32b64xESX_S17_NS4_39AutoVectorizingCopyWithAssumedAlignmentILi128EEENS4_14SM90_TMA_STOREES17_S1T_S1T_EEEvvEEEEvNT_6ParamsE --------------------------
	.section	.text._ZN7cutlass13device_kernelINS_4gemm6kernel13GemmUniversalIN4cute5tupleIJiiiiEEENS1_10collective13CollectiveMmaINS1_35MainloopSm100TmaUmmaWarpSpecializedILi12ELi2ELi4ENS5_IJNS4_1CILi1EEESB_SB_EEEEENS5_IJNSA_ILi128EEESE_NSA_ILi64EEEEEEaNS5_IJlSB_lEEEaSH_NS4_8TiledMMAINS4_8MMA_AtomIJNS4_15SM100_MMA_S8_SSIaaiLi128ELi128ELNS4_4UMMA5MajorE0ELSM_0ELNSL_8SaturateE0EEEEEENS4_6LayoutISC_NS5_IJNSA_ILi0EEESR_SR_EEEEENS5_IJNS4_10UnderscoreESU_SU_EEEEENS4_13SM90_TMA_LOADENS4_14ComposedLayoutINS4_7SwizzleILi2ELi4ELi3EEENS4_18smem_ptr_flag_bitsILi8EEENSQ_INS5_IJNSA_ILi8EEESF_EEENS5_IJSF_SB_EEEEEEEvNS4_8identityESX_S17_vS18_EENS_8epilogue10collective18CollectiveEpilogueINS1A_23Sm100TmaWarpSpecializedILi2ELi2ELi64ELb0ELb0EEEJSG_NS5_IJNSQ_ISE_SB_EENSQ_ISF_SB_EEEEEaSH_aSH_NS1A_6fusion15FusionCallbacksIS1E_NS1I_17LinearCombinationIaiaiLNS_15FloatRoundStyleE2EEESG_S1H_JEEENS4_5SM1004TMEM4LOAD26SM100_TMEM_LOAD_32dp32b64xESX_S17_NS4_39AutoVectorizingCopyWithAssumedAlignmentILi128EEENS4_14SM90_TMA_STOREES17_S1T_S1T_EEEvvEEEEvNT_6ParamsE,"ax",@progbits
	.align	128
.text._ZN7cutlass13device_kernelINS_4gemm6kernel13GemmUniversalIN4cute5tupleIJiiiiEEENS1_10collective13CollectiveMmaINS1_35MainloopSm100TmaUmmaWarpSpecializedILi12ELi2ELi4ENS5_IJNS4_1CILi1EEESB_SB_EEEEENS5_IJNSA_ILi128EEESE_NSA_ILi64EEEEEEaNS5_IJlSB_lEEEaSH_NS4_8TiledMMAINS4_8MMA_AtomIJNS4_15SM100_MMA_S8_SSIaaiLi128ELi128ELNS4_4UMMA5MajorE0ELSM_0ELNSL_8SaturateE0EEEEEENS4_6LayoutISC_NS5_IJNSA_ILi0EEESR_SR_EEEEENS5_IJNS4_10UnderscoreESU_SU_EEEEENS4_13SM90_TMA_LOADENS4_14ComposedLayoutINS4_7SwizzleILi2ELi4ELi3EEENS4_18smem_ptr_flag_bitsILi8EEENSQ_INS5_IJNSA_ILi8EEESF_EEENS5_IJSF_SB_EEEEEEEvNS4_8identityESX_S17_vS18_EENS_8epilogue10collective18CollectiveEpilogueINS1A_23Sm100TmaWarpSpecializedILi2ELi2ELi64ELb0ELb0EEEJSG_NS5_IJNSQ_ISE_SB_EENSQ_ISF_SB_EEEEEaSH_aSH_NS1A_6fusion15FusionCallbacksIS1E_NS1I_17LinearCombinationIaiaiLNS_15FloatRoundStyleE2EEESG_S1H_JEEENS4_5SM1004TMEM4LOAD26SM100_TMEM_LOAD_32dp32b64xESX_S17_NS4_39AutoVectorizingCopyWithAssumedAlignmentILi128EEENS4_14SM90_TMA_STOREES17_S1T_S1T_EEEvvEEEEvNT_6ParamsE:
        .type           _ZN7cutlass13device_kernelINS_4gemm6kernel13GemmUniversalIN4cute5tupleIJiiiiEEENS1_10collective13CollectiveMmaINS1_35MainloopSm100TmaUmmaWarpSpecializedILi12ELi2ELi4ENS5_IJNS4_1CILi1EEESB_SB_EEEEENS5_IJNSA_ILi128EEESE_NSA_ILi64EEEEEEaNS5_IJlSB_lEEEaSH_NS4_8TiledMMAINS4_8MMA_AtomIJNS4_15SM100_MMA_S8_SSIaaiLi128ELi128ELNS4_4UMMA5MajorE0ELSM_0ELNSL_8SaturateE0EEEEEENS4_6LayoutISC_NS5_IJNSA_ILi0EEESR_SR_EEEEENS5_IJNS4_10UnderscoreESU_SU_EEEEENS4_13SM90_TMA_LOADENS4_14ComposedLayoutINS4_7SwizzleILi2ELi4ELi3EEENS4_18smem_ptr_flag_bitsILi8EEENSQ_INS5_IJNSA_ILi8EEESF_EEENS5_IJSF_SB_EEEEEEEvNS4_8identityESX_S17_vS18_EENS_8epilogue10collective18CollectiveEpilogueINS1A_23Sm100TmaWarpSpecializedILi2ELi2ELi64ELb0ELb0EEEJSG_NS5_IJNSQ_ISE_SB_EENSQ_ISF_SB_EEEEEaSH_aSH_NS1A_6fusion15FusionCallbacksIS1E_NS1I_17LinearCombinationIaiaiLNS_15FloatRoundStyleE2EEESG_S1H_JEEENS4_5SM1004TMEM4LOAD26SM100_TMEM_LOAD_32dp32b64xESX_S17_NS4_39AutoVectorizingCopyWithAssumedAlignmentILi128EEENS4_14SM90_TMA_STOREES17_S1T_S1T_EEEvvEEEEvNT_6ParamsE,@function
        .size           _ZN7cutlass13device_kernelINS_4gemm6kernel13GemmUniversalIN4cute5tupleIJiiiiEEENS1_10collective13CollectiveMmaINS1_35MainloopSm100TmaUmmaWarpSpecializedILi12ELi2ELi4ENS5_IJNS4_1CILi1EEESB_SB_EEEEENS5_IJNSA_ILi128EEESE_NSA_ILi64EEEEEEaNS5_IJlSB_lEEEaSH_NS4_8TiledMMAINS4_8MMA_AtomIJNS4_15SM100_MMA_S8_SSIaaiLi128ELi128ELNS4_4UMMA5MajorE0ELSM_0ELNSL_8SaturateE0EEEEEENS4_6LayoutISC_NS5_IJNSA_ILi0EEESR_SR_EEEEENS5_IJNS4_10UnderscoreESU_SU_EEEEENS4_13SM90_TMA_LOADENS4_14ComposedLayoutINS4_7SwizzleILi2ELi4ELi3EEENS4_18smem_ptr_flag_bitsILi8EEENSQ_INS5_IJNSA_ILi8EEESF_EEENS5_IJSF_SB_EEEEEEEvNS4_8identityESX_S17_vS18_EENS_8epilogue10collective18CollectiveEpilogueINS1A_23Sm100TmaWarpSpecializedILi2ELi2ELi64ELb0ELb0EEEJSG_NS5_IJNSQ_ISE_SB_EENSQ_ISF_SB_EEEEEaSH_aSH_NS1A_6fusion15FusionCallbacksIS1E_NS1I_17LinearCombinationIaiaiLNS_15FloatRoundStyleE2EEESG_S1H_JEEENS4_5SM1004TMEM4LOAD26SM100_TMEM_LOAD_32dp32b64xESX_S17_NS4_39AutoVectorizingCopyWithAssumedAlignmentILi128EEENS4_14SM90_TMA_STOREES17_S1T_S1T_EEEvvEEEEvNT_6ParamsE,(.L_x_167 - _ZN7cutlass13device_kernelINS_4gemm6kernel13GemmUniversalIN4cute5tupleIJiiiiEEENS1_10collective13CollectiveMmaINS1_35MainloopSm100TmaUmmaWarpSpecializedILi12ELi2ELi4ENS5_IJNS4_1CILi1EEESB_SB_EEEEENS5_IJNSA_ILi128EEESE_NSA_ILi64EEEEEEaNS5_IJlSB_lEEEaSH_NS4_8TiledMMAINS4_8MMA_AtomIJNS4_15SM100_MMA_S8_SSIaaiLi128ELi128ELNS4_4UMMA5MajorE0ELSM_0ELNSL_8SaturateE0EEEEEENS4_6LayoutISC_NS5_IJNSA_ILi0EEESR_SR_EEEEENS5_IJNS4_10UnderscoreESU_SU_EEEEENS4_13SM90_TMA_LOADENS4_14ComposedLayoutINS4_7SwizzleILi2ELi4ELi3EEENS4_18smem_ptr_flag_bitsILi8EEENSQ_INS5_IJNSA_ILi8EEESF_EEENS5_IJSF_SB_EEEEEEEvNS4_8identityESX_S17_vS18_EENS_8epilogue10collective18CollectiveEpilogueINS1A_23Sm100TmaWarpSpecializedILi2ELi2ELi64ELb0ELb0EEEJSG_NS5_IJNSQ_ISE_SB_EENSQ_ISF_SB_EEEEEaSH_aSH_NS1A_6fusion15FusionCallbacksIS1E_NS1I_17LinearCombinationIaiaiLNS_15FloatRoundStyleE2EEESG_S1H_JEEENS4_5SM1004TMEM4LOAD26SM100_TMEM_LOAD_32dp32b64xESX_S17_NS4_39AutoVectorizingCopyWithAssumedAlignmentILi128EEENS4_14SM90_TMA_STOREES17_S1T_S1T_EEEvvEEEEvNT_6ParamsE)
        .other          _ZN7cutlass13device_kernelINS_4gemm6kernel13GemmUniversalIN4cute5tupleIJiiiiEEENS1_10collective13CollectiveMmaINS1_35MainloopSm100TmaUmmaWarpSpecializedILi12ELi2ELi4ENS5_IJNS4_1CILi1EEESB_SB_EEEEENS5_IJNSA_ILi128EEESE_NSA_ILi64EEEEEEaNS5_IJlSB_lEEEaSH_NS4_8TiledMMAINS4_8MMA_AtomIJNS4_15SM100_MMA_S8_SSIaaiLi128ELi128ELNS4_4UMMA5MajorE0ELSM_0ELNSL_8SaturateE0EEEEEENS4_6LayoutISC_NS5_IJNSA_ILi0EEESR_SR_EEEEENS5_IJNS4_10UnderscoreESU_SU_EEEEENS4_13SM90_TMA_LOADENS4_14ComposedLayoutINS4_7SwizzleILi2ELi4ELi3EEENS4_18smem_ptr_flag_bitsILi8EEENSQ_INS5_IJNSA_ILi8EEESF_EEENS5_IJSF_SB_EEEEEEEvNS4_8identityESX_S17_vS18_EENS_8epilogue10collective18CollectiveEpilogueINS1A_23Sm100TmaWarpSpecializedILi2ELi2ELi64ELb0ELb0EEEJSG_NS5_IJNSQ_ISE_SB_EENSQ_ISF_SB_EEEEEaSH_aSH_NS1A_6fusion15FusionCallbacksIS1E_NS1I_17LinearCombinationIaiaiLNS_15FloatRoundStyleE2EEESG_S1H_JEEENS4_5SM1004TMEM4LOAD26SM100_TMEM_LOAD_32dp32b64xESX_S17_NS4_39AutoVectorizingCopyWithAssumedAlignmentILi128EEENS4_14SM90_TMA_STOREES17_S1T_S1T_EEEvvEEEEvNT_6ParamsE,@"STO_CUDA_ENTRY STV_DEFAULT"
_ZN7cutlass13device_kernelINS_4gemm6kernel13GemmUniversalIN4cute5tupleIJiiiiEEENS1_10collective13CollectiveMmaINS1_35MainloopSm100TmaUmmaWarpSpecializedILi12ELi2ELi4ENS5_IJNS4_1CILi1EEESB_SB_EEEEENS5_IJNSA_ILi128EEESE_NSA_ILi64EEEEEEaNS5_IJlSB_lEEEaSH_NS4_8TiledMMAINS4_8MMA_AtomIJNS4_15SM100_MMA_S8_SSIaaiLi128ELi128ELNS4_4UMMA5MajorE0ELSM_0ELNSL_8SaturateE0EEEEEENS4_6LayoutISC_NS5_IJNSA_ILi0EEESR_SR_EEEEENS5_IJNS4_10UnderscoreESU_SU_EEEEENS4_13SM90_TMA_LOADENS4_14ComposedLayoutINS4_7SwizzleILi2ELi4ELi3EEENS4_18smem_ptr_flag_bitsILi8EEENSQ_INS5_IJNSA_ILi8EEESF_EEENS5_IJSF_SB_EEEEEEEvNS4_8identityESX_S17_vS18_EENS_8epilogue10collective18CollectiveEpilogueINS1A_23Sm100TmaWarpSpecializedILi2ELi2ELi64ELb0ELb0EEEJSG_NS5_IJNSQ_ISE_SB_EENSQ_ISF_SB_EEEEEaSH_aSH_NS1A_6fusion15FusionCallbacksIS1E_NS1I_17LinearCombinationIaiaiLNS_15FloatRoundStyleE2EEESG_S1H_JEEENS4_5SM1004TMEM4LOAD26SM100_TMEM_LOAD_32dp32b64xESX_S17_NS4_39AutoVectorizingCopyWithAssumedAlignmentILi128EEENS4_14SM90_TMA_STOREES17_S1T_S1T_EEEvvEEEEvNT_6ParamsE:
[----:B------:R-:W1:Y:S01]  /*0000*/  LDC R1, c[0x0][0x37c] ;  /* 0x0000df00ff017b82 */ /* 0x000e620000000800 */
[----:B------:R-:W2:Y:S01]  /*0010*/  S2R R167, SR_TID.X ;  /* 0x0000000000a77919 */ /* 0x000ea20000002100 */
[----:B------:R-:W3:Y:S01]  /*0020*/  LDCU.64 UR4, c[0x0][0x890] ;  /* 0x00011200ff0477ac */ /* 0x000ee20008000a00 */
[----:B------:R-:W-:Y:S02]  /*0030*/  PRMT R151, RZ, 0x7610, R151 ;  /* 0x00007610ff977816 */ /* 0x000fe40000000097 */
[----:B------:R-:W-:Y:S01]  /*0040*/  ELECT P5, URZ, PT ;  /* 0x0000000000ff782f */ /* 0x000fe200038a0000 */
[----:B------:R-:W4:Y:S01]  /*0050*/  LDCU.64 UR46, c[0x0][0x358] ;  /* 0x00006b00ff2e77ac */ /* 0x000f220008000a00 */
[----:B---3--:R-:W-:-:S04]  /*0060*/  UISETP.NE.U32.AND UP0, UPT, UR4, URZ, UPT ;  /* 0x000000ff0400728c */ /* 0x008fc8000bf05070 */
[----:B------:R-:W-:Y:S01]  /*0070*/  UISETP.NE.AND.EX UP0, UPT, UR5, URZ, UPT, UP0 ;  /* 0x000000ff0500728c */ /* 0x000fe2000bf05300 */
[----:B--2---:R-:W-:-:S05]  /*0080*/  SHF.R.U32.HI R154, RZ, 0x5, R167 ;  /* 0x00000005ff9a7819 */ /* 0x004fca00000116a7 */
[----:B------:R-:W2:Y:S02]  /*0090*/  SHFL.IDX PT, R0, R154, RZ, 0x1f ;  /* 0x00001fff9a007589 */ /* 0x000ea400000e0000 */
[----:B--2---:R-:W-:Y:S01]  /*00a0*/  R2UR UR8, R0 ;  /* 0x00000000000872ca */ /* 0x004fe200000e0000 */
[----:B-1--4-:R-:W-:-:S14]  /*00b0*/  BRA.U UP0, `(.L_x_0) ;  /* 0x00000001002c7547 */ /* 0x012fdc000b800000 */
[----:B------:R-:W1:Y:S02]  /*00c0*/  LDCU.64 UR6, c[0x0][0x888] ;  /* 0x00011100ff0677ac */ /* 0x000e640008000a00 */
[----:B-1----:R-:W-:-:S04]  /*00d0*/  UISETP.NE.U32.AND UP0, UPT, UR6, URZ, UPT ;  /* 0x000000ff0600728c */ /* 0x002fc8000bf05070 */
[----:B------:R-:W-:-:S09]  /*00e0*/  UISETP.NE.AND.EX UP0, UPT, UR7, URZ, UPT, UP0 ;  /* 0x000000ff0700728c */ /* 0x000fd2000bf05300 */
[----:B------:R-:W-:Y:S05]  /*00f0*/  BRA.U !UP0, `(.L_x_1) ;  /* 0x0000000108107547 */ /* 0x000fea000b800000 */
[----:B------:R-:W1:Y:S02]  /*0100*/  LDC.64 R82, c[0x0][0x888] ;  /* 0x00022200ff527b82 */ /* 0x000e640000000a00 */
[----:B-1----:R1:W5:Y:S01]  /*0110*/  LDG.E R82, desc[UR46][R82.64] ;  /* 0x0000002e52527981 */ /* 0x002362000c1e1900 */
[----:B------:R-:W-:Y:S01]  /*0120*/  HFMA2 R151, -RZ, RZ, 0, 5.9604644775390625e-08 ;  /* 0x00000001ff977431 */ /* 0x000fe200000001ff */
[----:B------:R-:W-:Y:S05]  /*0130*/  BRA `(.L_x_0) ;  /* 0x00000000000c7947 */ /* 0x000fea0003800000 */
.L_x_1:
[----:B------:R-:W1:Y:S01]  /*0140*/  LDCU UR6, c[0x0][0x880] ;  /* 0x00011000ff0677ac */ /* 0x000e620008000800 */
[----:B------:R-:W-:Y:S01]  /*0150*/  HFMA2 R151, -RZ, RZ, 0, 5.9604644775390625e-08 ;  /* 0x00000001ff977431 */ /* 0x000fe200000001ff */
[----:B-1----:R-:W-:-:S07]  /*0160*/  MOV R82, UR6 ;  /* 0x0000000600527c02 */ /* 0x002fce0008000f00 */
.L_x_0:
[----:B------:R-:W2:Y:S02]  /*0170*/  LDCU.64 UR6, c[0x0][0x8b0] ;  /* 0x00011600ff0677ac */ /* 0x000ea40008000a00 */
[----:B--2---:R-:W-:-:S04]  /*0180*/  UISETP.NE.U32.AND UP0, UPT, UR6, URZ, UPT ;  /* 0x000000ff0600728c */ /* 0x004fc8000bf05070 */
[----:B------:R-:W-:-:S09]  /*0190*/  UISETP.NE.AND.EX UP0, UPT, UR7, URZ, UPT, UP0 ;  /* 0x000000ff0700728c */ /* 0x000fd2000bf05300 */
[----:B------:R-:W-:Y:S05]  /*01a0*/  BRA.U UP0, `(.L_x_2) ;  /* 0x0000000100247547 */ /* 0x000fea000b800000 */
[----:B------:R-:W2:Y:S02]  /*01b0*/  LDCU.64 UR6, c[0x0][0x8a8] ;  /* 0x00011500ff0677ac */ /* 0x000ea40008000a00 */
[----:B--2---:R-:W-:-:S04]  /*01c0*/  UISETP.NE.U32.AND UP0, UPT, UR6, URZ, UPT ;  /* 0x000000ff0600728c */ /* 0x004fc8000bf05070 */
[----:B------:R-:W-:-:S09]  /*01d0*/  UISETP.NE.AND.EX UP0, UPT, UR7, URZ, UPT, UP0 ;  /* 0x000000ff0700728c */ /* 0x000fd2000bf05300 */
[----:B------:R-:W-:Y:S05]  /*01e0*/  BRA.U !UP0, `(.L_x_3) ;  /* 0x00000001080c7547 */ /* 0x000fea000b800000 */
[----:B------:R-:W2:Y:S02]  /*01f0*/  LDC.64 R78, c[0x0][0x8a8] ;  /* 0x00022a00ff4e7b82 */ /* 0x000ea40000000a00 */
[----:B--2---:R2:W5:Y:S01]  /*0200*/  LDG.E R78, desc[UR46][R78.64] ;  /* 0x0000002e4e4e7981 */ /* 0x004562000c1e1900 */
[----:B------:R-:W-:Y:S05]  /*0210*/  BRA `(.L_x_2) ;  /* 0x0000000000087947 */ /* 0x000fea0003800000 */
.L_x_3:
[----:B------:R-:W2:Y:S02]  /*0220*/  LDCU UR6, c[0x0][0x8a0] ;  /* 0x00011400ff0677ac */ /* 0x000ea40008000800 */
[----:B--2---:R-:W-:Y:S02]  /*0230*/  MOV R78, UR6 ;  /* 0x00000006004e7c02 */ /* 0x004fe40008000f00 */
.L_x_2:
[----:B------:R-:W-:Y:S01]  /*0240*/  IMAD.U32 R0, RZ, RZ, UR8 ;  /* 0x00000008ff007e24 */ /* 0x000fe2000f8e00ff */
[----:B------:R-:W-:Y:S04]  /*0250*/  BSSY.RECONVERGENT B0, `(.L_x_4) ;  /* 0x000000c000007945 */ /* 0x000fe80003800200 */
[C---:B------:R-:W-:Y:S02]  /*0260*/  ISETP.NE.OR P1, PT, R0.reuse, 0x1, !P5 ;  /* 0x000000010000780c */ /* 0x040fe40006f25670 */
[----:B------:R-:W-:-:S11]  /*0270*/  ISETP.NE.OR P0, PT, R0, 0x3, !P5 ;  /* 0x000000030000780c */ /* 0x000fd60006f05670 */
[----:B------:R-:W-:Y:S05]  /*0280*/  @P1 BRA `(.L_x_5) ;  /* 0x0000000000201947 */ /* 0x000fea0003800000 */
[----:B------:R-:W3:Y:S02]  /*0290*/  LDCU.64 UR6, c[0x0][0x348] ;  /* 0x00006900ff0677ac */ /* 0x000ee40008000a00 */
[----:B---3--:R-:W-:Y:S02]  /*02a0*/  UIADD3 UR10, UP1, UPT, UR6, 0x80, URZ ;  /* 0x00000080060a7890 */ /* 0x008fe4000ff3e0ff */
[----:B------:R-:W-:Y:S02]  /*02b0*/  UIADD3 UR6, UP0, UPT, UR6, 0x180, URZ ;  /* 0x0000018006067890 */ /* 0x000fe4000ff1e0ff */
[----:B------:R-:W-:Y:S02]  /*02c0*/  UIADD3.X UR11, UPT, UPT, URZ, UR7, URZ, UP1, !UPT ;  /* 0x00000007ff0b7290 */ /* 0x000fe40008ffe4ff */
[----:B------:R-:W-:-:S07]  /*02d0*/  UIADD3.X UR7, UPT, UPT, URZ, UR7, URZ, UP0, !UPT ;  /* 0x00000007ff077290 */ /* 0x000fce00087fe4ff */
[----:B------:R3:W-:Y:S02]  /*02e0*/  UTMACCTL.PF [UR10] ;  /* 0x000000000a0079b9 */ /* 0x0007e40008040000 */
[----:B------:R3:W-:Y:S02]  /*02f0*/  UTMACCTL.PF [UR6] ;  /* 0x00000000060079b9 */ /* 0x0007e40008040000 */
[----:B---3--:R-:W-:Y:S01]  /*0300*/  NOP ;  /* 0x0000000000007918 */ /* 0x008fe20000000000 */
.L_x_5:
[----:B------:R-:W-:Y:S05]  /*0310*/  BSYNC.RECONVERGENT B0 ;  /* 0x0000000000007941 */ /* 0x000fea0003800200 */
.L_x_4:
[----:B------:R-:W-:Y:S04]  /*0320*/  BSSY.RECONVERGENT B0, `(.L_x_6) ;  /* 0x000000a000007945 */ /* 0x000fe80003800200 */
        /* <DEDUP_REMOVED lines=9> */
.L_x_7:
[----:B------:R-:W-:Y:S05]  /*03c0*/  BSYNC.RECONVERGENT B0 ;  /* 0x0000000000007941 */ /* 0x000fea0003800200 */
.L_x_6:
[----:B------:R-:W3:Y:S01]  /*03d0*/  LDCU.64 UR6, c[0x0][0x888] ;  /* 0x00011100ff0677ac */ /* 0x000ee20008000a00 */
[----:B------:R-:W-:Y:S02]  /*03e0*/  UISETP.EQ.U32.AND UP1, UPT, UR4, URZ, UPT ;  /* 0x000000ff0400728c */ /* 0x000fe4000bf22070 */
[----:B------:R-:W-:Y:S02]  /*03f0*/  UPLOP3.LUT UP2, UPT, UPT, UPT, UPT, 0x80, 0x8 ;  /* 0x000000000008789c */ /* 0x000fe40003f4f070 */
[----:B---3--:R-:W-:-:S04]  /*0400*/  UISETP.NE.U32.AND UP0, UPT, UR6, URZ, UPT ;  /* 0x000000ff0600728c */ /* 0x008fc8000bf05070 */
[----:B------:R-:W-:-:S04]  /*0410*/  UISETP.NE.AND.EX UP0, UPT, UR7, URZ, UPT, UP0 ;  /* 0x000000ff0700728c */ /* 0x000fc8000bf05300 */
[----:B------:R-:W-:-:S04]  /*0420*/  UISETP.EQ.OR.EX UP3, UPT, UR5, URZ, !UP0, UP1 ;  /* 0x000000ff0500728c */ /* 0x000fc8000c762710 */
[----:B------:R-:W-:-:S05]  /*0430*/  UP2UR UR50, UPR, URZ, 0x8 ;  /* 0x00000008ff327883 */ /* 0x000fca0008000000 */
[----:B------:R-:W-:Y:S07]  /*0440*/  BRA.U !UP3, `(.L_x_8) ;  /* 0x000000010b207547 */ /* 0x000fee000b800000 */
[----:B-----5:R-:W-:Y:S01]  /*0450*/  R2UR UR6, R82 ;  /* 0x00000000520672ca */ /* 0x020fe200000e0000 */
[----:B------:R-:W-:Y:S02]  /*0460*/  UISETP.NE.U32.AND UP2, UPT, UR4, URZ, UPT ;  /* 0x000000ff0400728c */ /* 0x000fe4000bf45070 */
[----:B------:R-:W-:Y:S02]  /*0470*/  USEL UR4, URZ, 0xffffffff, UP0 ;  /* 0xffffffffff047887 */ /* 0x000fe40008000000 */
[----:B------:R-:W-:-:S08]  /*0480*/  UISETP.NE.AND.EX UP2, UPT, UR5, URZ, UPT, UP2 ;  /* 0x000000ff0500728c */ /* 0x000fd0000bf45320 */
[----:B------:R-:W-:-:S04]  /*0490*/  UISETP.NE.AND UP1, UPT, UR6, URZ, UPT ;  /* 0x000000ff0600728c */ /* 0x000fc8000bf25270 */
[----:B------:R-:W-:-:S04]  /*04a0*/  @!UP2 USEL UR4, URZ, 0xffffffff, UP1 ;  /* 0xffffffffff04a887 */ /* 0x000fc80008800000 */
[----:B------:R-:W-:-:S04]  /*04b0*/  ULOP3.LUT UR4, UR4, 0x1, URZ, 0xc0, !UPT ;  /* 0x0000000104047892 */ /* 0x000fc8000f8ec0ff */
[----:B------:R-:W-:-:S11]  /*04c0*/  UISETP.NE.U32.AND UP2, UPT, UR4, 0x1, UPT ;  /* 0x000000010400788c */ /* 0x000fd6000bf45070 */
.L_x_8:
[----:B------:R-:W3:Y:S01]  /*04d0*/  SHFL.IDX PT, R2, R154, RZ, 0x1f ;  /* 0x00001fff9a027589 */ /* 0x000ee200000e0000 */
[----:B------:R-:W-:-:S04]  /*04e0*/  UISETP.NE.AND UP1, UPT, UR8, 0x2, UPT ;  /* 0x000000020800788c */ /* 0x000fc8000bf25270 */
[----:B------:R-:W-:Y:S01]  /*04f0*/  USEL UR6, URZ, 0x1, UP1 ;  /* 0x00000001ff067887 */ /* 0x000fe20008800000 */
[----:B---3--:R-:W-:-:S13]  /*0500*/  ISETP.NE.AND P0, PT, R2, RZ, PT ;  /* 0x000000ff0200720c */ /* 0x008fda0003f05270 */
[----:B------:R-:W-:Y:S05]  /*0510*/  @P0 BRA `(.L_x_9) ;  /* 0x0000000000940947 */ /* 0x000fea0003800000 */
[----:B------:R-:W-:Y:S01]  /*0520*/  ELECT P0, URZ, PT ;  /* 0x0000000000ff782f */ /* 0x000fe20003800000 */
[----:B------:R-:W-:-:S12]  /*0530*/  BSSY.RECONVERGENT B0, `(.L_x_9) ;  /* 0x0000023000007945 */ /* 0x000fd80003800200 */
[----:B------:R-:W-:Y:S05]  /*0540*/  @!P0 BRA `(.L_x_10) ;  /* 0x0000000000848947 */ /* 0x000fea0003800000 */
[----:B------:R-:W3:Y:S01]  /*0550*/  S2UR UR5, SR_CgaCtaId ;  /* 0x00000000000579c3 */ /* 0x000ee20000008800 */
[----:B------:R-:W-:Y:S01]  /*0560*/  UMOV UR7, 0x400 ;  /* 0x0000040000077882 */ /* 0x000fe20000000000 */
[----:B------:R-:W-:Y:S02]  /*0570*/  UMOV UR4, 0x1 ;  /* 0x0000000100047882 */ /* 0x000fe40000000000 */
[----:B------:R-:W-:-:S04]  /*0580*/  UIADD3 UR10, UPT, UPT, -UR4, 0x100000, URZ ;  /* 0x00100000040a7890 */ /* 0x000fc8000fffe1ff */
[----:B------:R-:W-:Y:S02]  /*0590*/  USHF.L.U32 UR11, UR10, 0xb, URZ ;  /* 0x0000000b0a0b7899 */ /* 0x000fe400080006ff */
[----:B------:R-:W-:Y:S02]  /*05a0*/  USHF.L.U32 UR10, UR10, 0x1, URZ ;  /* 0x000000010a0a7899 */ /* 0x000fe400080006ff */
[----:B---3--:R-:W-:Y:S01]  /*05b0*/  ULEA UR5, UR5, UR7, 0x18 ;  /* 0x0000000705057291 */ /* 0x008fe2000f8ec0ff */
[----:B------:R-:W3:Y:S11]  /*05c0*/  FENCE.VIEW.ASYNC.S ;  /* 0x00000000000073c6 */ /* 0x000ef60000000000 */
[----:B---3--:R3:W4:Y:S01]  /*05d0*/  SYNCS.EXCH.64 URZ, [UR5], UR10 ;  /* 0x0000000a05ff75b2 */ /* 0x0087220008000100 */
[----:B------:R3:W1:Y:S01]  /*05e0*/  SYNCS.EXCH.64 URZ, [UR5+0x60], UR10 ;  /* 0x0000600a05ff75b2 */ /* 0x0006620008000100 */
        /* <DEDUP_REMOVED lines=21> */
[----:B------:R3:W1:Y:S02]  /*0740*/  SYNCS.EXCH.64 URZ, [UR5+0xb8], UR10 ;  /* 0x0000b80a05ff75b2 */ /* 0x0006640008000100 */
[----:B---34-:R-:W-:Y:S01]  /*0750*/  NOP ;  /* 0x0000000000007918 */ /* 0x018fe20000000000 */
.L_x_10:
[----:B------:R-:W-:Y:S05]  /*0760*/  BSYNC.RECONVERGENT B0 ;  /* 0x0000000000007941 */ /* 0x000fea0003800200 */
.L_x_9:
[----:B------:R-:W3:Y:S01]  /*0770*/  SHFL.IDX PT, R2, R154, RZ, 0x1f ;  /* 0x00001fff9a027589 */ /* 0x000ee200000e0000 */
[----:B------:R-:W-:Y:S01]  /*0780*/  NOP ;  /* 0x0000000000007918 */ /* 0x000fe20000000000 */
[----:B---3--:R-:W-:-:S13]  /*0790*/  ISETP.NE.AND P0, PT, R2, 0x1, PT ;  /* 0x000000010200780c */ /* 0x008fda0003f05270 */
[----:B------:R-:W-:Y:S05]  /*07a0*/  @P0 BRA `(.L_x_11) ;  /* 0x0000000000480947 */ /* 0x000fea0003800000 */
[----:B------:R-:W3:Y:S01]  /*07b0*/  S2UR UR7, SR_CgaCtaId ;  /* 0x00000000000779c3 */ /* 0x000ee20000008800 */
[----:B------:R-:W-:Y:S01]  /*07c0*/  UMOV UR9, 0x400 ;  /* 0x0000040000097882 */ /* 0x000fe20000000000 */
[----:B------:R-:W-:Y:S01]  /*07d0*/  UMOV UR5, 0x20 ;  /* 0x0000002000057882 */ /* 0x000fe20000000000 */
[----:B------:R-:W-:Y:S01]  /*07e0*/  UMOV UR4, 0x80 ;  /* 0x0000008000047882 */ /* 0x000fe20000000000 */
[----:B------:R-:W-:-:S04]  /*07f0*/  UIADD3 UR10, UPT, UPT, -UR5, 0x100000, URZ ;  /* 0x00100000050a7890 */ /* 0x000fc8000fffe1ff */
[----:B------:R-:W-:Y:S02]  /*0800*/  USHF.L.U32 UR11, UR10, 0xb, URZ ;  /* 0x0000000b0a0b7899 */ /* 0x000fe400080006ff */
[----:B------:R-:W-:Y:S02]  /*0810*/  USHF.L.U32 UR10, UR10, 0x1, URZ ;  /* 0x000000010a0a7899 */ /* 0x000fe400080006ff */
[----:B------:R-:W-:-:S04]  /*0820*/  UIADD3 UR4, UPT, UPT, -UR4, 0x100000, URZ ;  /* 0x0010000004047890 */ /* 0x000fc8000fffe1ff */
[----:B------:R-:W-:Y:S02]  /*0830*/  USHF.L.U32 UR5, UR4, 0xb, URZ ;  /* 0x0000000b04057899 */ /* 0x000fe400080006ff */
[----:B------:R-:W-:Y:S01]  /*0840*/  USHF.L.U32 UR4, UR4, 0x1, URZ ;  /* 0x0000000104047899 */ /* 0x000fe200080006ff */
[----:B------:R-:W-:Y:S01]  /*0850*/  ELECT P0, URZ, PT ;  /* 0x0000000000ff782f */ /* 0x000fe20003800000 */
[----:B---3--:R-:W-:Y:S01]  /*0860*/  ULEA UR7, UR7, UR9, 0x18 ;  /* 0x0000000907077291 */ /* 0x008fe2000f8ec0ff */
[----:B------:R-:W3:Y:S11]  /*0870*/  FENCE.VIEW.ASYNC.S ;  /* 0x00000000000073c6 */ /* 0x000ef60000000000 */
[----:B---3--:R3:W4:Y:S01]  /*0880*/  SYNCS.EXCH.64 URZ, [UR7+0xc0], UR10 ;  /* 0x0000c00a07ff75b2 */ /* 0x0087220008000100 */
[----:B------:R3:W1:Y:S01]  /*0890*/  SYNCS.EXCH.64 URZ, [UR7+0xd0], UR4 ;  /* 0x0000d00407ff75b2 */ /* 0x0006620008000100 */
[----:B------:R3:W1:Y:S01]  /*08a0*/  SYNCS.EXCH.64 URZ, [UR7+0xc8], UR10 ;  /* 0x0000c80a07ff75b2 */ /* 0x0006620008000100 */
[----:B------:R3:W1:Y:S01]  /*08b0*/  SYNCS.EXCH.64 URZ, [UR7+0xd8], UR4 ;  /* 0x0000d80407ff75b2 */ /* 0x0006620008000100 */
[----:B------:R-:W-:Y:S01]  /*08c0*/  NOP ;  /* 0x0000000000007918 */ /* 0x000fe20000000000 */
.L_x_11:
[----:B------:R-:W2:Y:S01]  /*08d0*/  SHFL.IDX PT, R2, R154, RZ, 0x1f ;  /* 0x00001fff9a027589 */ /* 0x000ea200000e0000 */
[----:B------:R-:W-:Y:S01]  /*08e0*/  NOP ;  /* 0x0000000000007918 */ /* 0x000fe20000000000 */
[----:B--2---:R-:W-:-:S13]  /*08f0*/  ISETP.NE.AND P0, PT, R2, 0x3, PT ;  /* 0x000000030200780c */ /* 0x004fda0003f05270 */
[----:B------:R-:W-:Y:S05]  /*0900*/  @P0 BRA `(.L_x_12) ;  /* 0x0000000000300947 */ /* 0x000fea0003800000 */
[----:B---3--:R-:W2:Y:S01]  /*0910*/  S2UR UR5, SR_CgaCtaId ;  /* 0x00000000000579c3 */ /* 0x008ea20000008800 */
[----:B------:R-:W-:Y:S01]  /*0920*/  UMOV UR7, 0x400 ;  /* 0x0000040000077882 */ /* 0x000fe20000000000 */
[----:B------:R-:W-:Y:S01]  /*0930*/  UMOV UR4, 0x20 ;  /* 0x0000002000047882 */ /* 0x000fe20000000000 */
[----:B------:R-:W-:Y:S01]  /*0940*/  ELECT P0, URZ, PT ;  /* 0x0000000000ff782f */ /* 0x000fe20003800000 */
[----:B------:R-:W-:-:S04]  /*0950*/  UIADD3 UR10, UPT, UPT, -UR4, 0x100000, URZ ;  /* 0x00100000040a7890 */ /* 0x000fc8000fffe1ff */
[----:B------:R-:W-:Y:S02]  /*0960*/  USHF.L.U32 UR11, UR10, 0xb, URZ ;  /* 0x0000000b0a0b7899 */ /* 0x000fe400080006ff */
[----:B------:R-:W-:Y:S02]  /*0970*/  USHF.L.U32 UR10, UR10, 0x1, URZ ;  /* 0x000000010a0a7899 */ /* 0x000fe400080006ff */
[----:B--2---:R-:W-:Y:S01]  /*0980*/  ULEA UR5, UR5, UR7, 0x18 ;  /* 0x0000000705057291 */ /* 0x004fe2000f8ec0ff */
[----:B------:R-:W2:Y:S11]  /*0990*/  FENCE.VIEW.ASYNC.S ;  /* 0x00000000000073c6 */ /* 0x000eb60000000000 */
[----:B--2---:R2:W3:Y:S01]  /*09a0*/  SYNCS.EXCH.64 URZ, [UR5+0xe0], UR10 ;  /* 0x0000e00a05ff75b2 */ /* 0x0044e20008000100 */
[----:B------:R2:W1:Y:S01]  /*09b0*/  SYNCS.EXCH.64 URZ, [UR5+0xe8], UR10 ;  /* 0x0000e80a05ff75b2 */ /* 0x0004620008000100 */
[----:B------:R-:W-:Y:S01]  /*09c0*/  NOP ;  /* 0x0000000000007918 */ /* 0x000fe20000000000 */
.L_x_12:
[----:B------:R-:W4:Y:S01]  /*09d0*/  SHFL.IDX PT, R2, R154, RZ, 0x1f ;  /* 0x00001fff9a027589 */ /* 0x000f2200000e0000 */
[----:B------:R-:W-:Y:S01]  /*09e0*/  NOP ;  /* 0x0000000000007918 */ /* 0x000fe20000000000 */
[----:B----4-:R-:W-:-:S13]  /*09f0*/  ISETP.NE.AND P0, PT, R2, 0x4, PT ;  /* 0x000000040200780c */ /* 0x010fda0003f05270 */
[----:B------:R-:W-:Y:S05]  /*0a00*/  @P0 BRA `(.L_x_13) ;  /* 0x00000000004c0947 */ /* 0x000fea0003800000 */
[----:B--23--:R-:W2:Y:S01]  /*0a10*/  S2UR UR5, SR_CgaCtaId ;  /* 0x00000000000579c3 */ /* 0x00cea20000008800 */
[----:B------:R-:W-:Y:S01]  /*0a20*/  UMOV UR9, 0x100 ;  /* 0x0000010000097882 */ /* 0x000fe20000000000 */
[----:B------:R-:W-:Y:S01]  /*0a30*/  UMOV UR7, 0x400 ;  /* 0x0000040000077882 */ /* 0x000fe20000000000 */
[----:B------:R-:W-:Y:S01]  /*0a40*/  USEL UR9, UR9, 0xe0, UP2 ;  /* 0x000000e009097887 */ /* 0x000fe20009000000 */
[----:B------:R-:W-:Y:S01]  /*0a50*/  UMOV UR4, 0x1 ;  /* 0x0000000100047882 */ /* 0x000fe20000000000 */
[----:B------:R-:W-:Y:S01]  /*0a60*/  ELECT P0, URZ, PT ;  /* 0x0000000000ff782f */ /* 0x000fe20003800000 */
[----:B------:R-:W-:-:S04]  /*0a70*/  UIADD3 UR10, UPT, UPT, -UR4, 0x100000, URZ ;  /* 0x00100000040a7890 */ /* 0x000fc8000fffe1ff */
[----:B------:R-:W-:Y:S02]  /*0a80*/  USHF.L.U32 UR11, UR10, 0xb, URZ ;  /* 0x0000000b0a0b7899 */ /* 0x000fe400080006ff */
[----:B------:R-:W-:Y:S02]  /*0a90*/  USHF.L.U32 UR10, UR10, 0x1, URZ ;  /* 0x000000010a0a7899 */ /* 0x000fe400080006ff */
[----:B------:R-:W-:-:S04]  /*0aa0*/  UIADD3 UR12, UPT, UPT, -UR9, 0x100000, URZ ;  /* 0x00100000090c7890 */ /* 0x000fc8000fffe1ff */
[----:B------:R-:W-:Y:S02]  /*0ab0*/  USHF.L.U32 UR13, UR12, 0xb, URZ ;  /* 0x0000000b0c0d7899 */ /* 0x000fe400080006ff */
[----:B------:R-:W-:Y:S02]  /*0ac0*/  USHF.L.U32 UR12, UR12, 0x1, URZ ;  /* 0x000000010c0c7899 */ /* 0x000fe400080006ff */
[----:B--2---:R-:W-:Y:S01]  /*0ad0*/  ULEA UR5, UR5, UR7, 0x18 ;  /* 0x0000000705057291 */ /* 0x004fe2000f8ec0ff */
[----:B------:R-:W2:Y:S11]  /*0ae0*/  FENCE.VIEW.ASYNC.S ;  /* 0x00000000000073c6 */ /* 0x000eb60000000000 */
[----:B--2---:R4:W2:Y:S01]  /*0af0*/  SYNCS.EXCH.64 URZ, [UR5+0xf0], UR10 ;  /* 0x0000f00a05ff75b2 */ /* 0x0048a20008000100 */
[----:B------:R4:W3:Y:S01]  /*0b00*/  SYNCS.EXCH.64 URZ, [UR5+0x100], UR12 ;  /* 0x0001000c05ff75b2 */ /* 0x0008e20008000100 */
[----:B------:R4:W1:Y:S01]  /*0b10*/  SYNCS.EXCH.64 URZ, [UR5+0xf8], UR10 ;  /* 0x0000f80a05ff75b2 */ /* 0x0008620008000100 */
[----:B------:R4:W1:Y:S02]  /*0b20*/  SYNCS.EXCH.64 URZ, [UR5+0x108], UR12 ;  /* 0x0001080c05ff75b2 */ /* 0x0008640008000100 */
[----:B----4-:R-:W-:Y:S01]  /*0b30*/  NOP ;  /* 0x0000000000007918 */ /* 0x010fe20000000000 */
.L_x_13:
[----:B------:R-:W4:Y:S01]  /*0b40*/  SHFL.IDX PT, R2, R154, RZ, 0x1f ;  /* 0x00001fff9a027589 */ /* 0x000f2200000e0000 */
[----:B------:R-:W-:Y:S01]  /*0b50*/  NOP ;  /* 0x0000000000007918 */ /* 0x000fe20000000000 */
[----:B----4-:R-:W-:-:S13]  /*0b60*/  ISETP.NE.AND P0, PT, R2, 0x5, PT ;  /* 0x000000050200780c */ /* 0x010fda0003f05270 */
[----:B------:R-:W-:Y:S05]  /*0b70*/  @P0 BRA `(.L_x_14) ;  /* 0x0000000000580947 */ /* 0x000fea0003800000 */
[----:B---3--:R-:W3:Y:S01]  /*0b80*/  S2UR UR7, SR_CgaCtaId ;  /* 0x00000000000779c3 */ /* 0x008ee20000008800 */
[----:B------:R-:W-:Y:S01]  /*0b90*/  UMOV UR9, 0x400 ;  /* 0x0000040000097882 */ /* 0x000fe20000000000 */
[----:B--2---:R-:W-:Y:S01]  /*0ba0*/  UMOV UR5, 0x1 ;  /* 0x0000000100057882 */ /* 0x004fe20000000000 */
        /* <DEDUP_REMOVED lines=9> */
[----:B------:R-:W2:Y:S11]  /*0c40*/  FENCE.VIEW.ASYNC.S ;  /* 0x00000000000073c6 */ /* 0x000eb60000000000 */
[----:B--2---:R4:W2:Y:S01]  /*0c50*/  SYNCS.EXCH.64 URZ, [UR7+0x110], UR10 ;  /* 0x0001100a07ff75b2 */ /* 0x0048a20008000100 */
[----:B------:R4:W3:Y:S01]  /*0c60*/  SYNCS.EXCH.64 URZ, [UR7+0x130], UR4 ;  /* 0x0001300407ff75b2 */ /* 0x0008e20008000100 */
[----:B------:R4:W1:Y:S01]  /*0c70*/  SYNCS.EXCH.64 URZ, [UR7+0x118], UR10 ;  /* 0x0001180a07ff75b2 */ /* 0x0008620008000100 */
[----:B------:R4:W1:Y:S01]  /*0c80*/  SYNCS.EXCH.64 URZ, [UR7+0x138], UR4 ;  /* 0x0001380407ff75b2 */ /* 0x0008620008000100 */
[----:B------:R4:W1:Y:S01]  /*0c90*/  SYNCS.EXCH.64 URZ, [UR7+0x120], UR10 ;  /* 0x0001200a07ff75b2 */ /* 0x0008620008000100 */
[----:B------:R4:W1:Y:S01]  /*0ca0*/  SYNCS.EXCH.64 URZ, [UR7+0x140], UR4 ;  /* 0x0001400407ff75b2 */ /* 0x0008620008000100 */
[----:B------:R4:W1:Y:S01]  /*0cb0*/  SYNCS.EXCH.64 URZ, [UR7+0x128], UR10 ;  /* 0x0001280a07ff75b2 */ /* 0x0008620008000100 */
[----:B------:R4:W1:Y:S02]  /*0cc0*/  SYNCS.EXCH.64 URZ, [UR7+0x148], UR4 ;  /* 0x0001480407ff75b2 */ /* 0x0008640008000100 */
[----:B----4-:R-:W-:Y:S01]  /*0cd0*/  NOP ;  /* 0x0000000000007918 */ /* 0x010fe20000000000 */
.L_x_14:
[----:B------:R-:W4:Y:S01]  /*0ce0*/  SHFL.IDX PT, R2, R154, RZ, 0x1f ;  /* 0x00001fff9a027589 */ /* 0x000f2200000e0000 */
[----:B------:R-:W-:Y:S01]  /*0cf0*/  NOP ;  /* 0x0000000000007918 */ /* 0x000fe20000000000 */
[----:B----4-:R-:W-:-:S13]  /*0d00*/  ISETP.NE.AND P0, PT, R2, 0x3, PT ;  /* 0x000000030200780c */ /* 0x010fda0003f05270 */
[----:B------:R-:W-:Y:S05]  /*0d10*/  @P0 BRA `(.L_x_15) ;  /* 0x0000000000380947 */ /* 0x000fea0003800000 */
[----:B--23--:R-:W2:Y:S01]  /*0d20*/  S2UR UR5, SR_CgaCtaId ;  /* 0x00000000000579c3 */ /* 0x00cea20000008800 */
        /* <DEDUP_REMOVED lines=13> */
.L_x_15:
[----:B--23--:R-:W2:Y:S01]  /*0e00*/  S2UR UR5, SR_CTAID.X ;  /* 0x00000000000579c3 */ /* 0x00cea20000002500 */
[----:B------:R-:W-:-:S05]  /*0e10*/  CS2R.32 R152, SR_CgaSize ;  /* 0x0000000000987805 */ /* 0x000fca0000008a00 */
[----:B------:R-:W-:-:S05]  /*0e20*/  IMAD R152, R152, -0xa0, RZ ;  /* 0xffffff6098987824 */ /* 0x000fca00078e02ff */
[----:B------:R-:W-:-:S14]  /*0e30*/  R2UR UR9, R152 ;  /* 0x00000000980972ca */ /* 0x000fdc00000e0000 */
[----:B------:R-:W3:Y:S01]  /*0e40*/  LDCU UR9, c[0x0][UR9+0x2b0] ;  /* 0x00005600090977ac */ /* 0x000ee20008000800 */
[----:B------:R-:W-:Y:S01]  /*0e50*/  NOP ;  /* 0x0000000000007918 */ /* 0x000fe20000000000 */
[----:B------:R-:W-:-:S05]  /*0e60*/  CS2R.32 R152, SR_CgaSize ;  /* 0x0000000000987805 */ /* 0x000fca0000008a00 */
[----:B------:R-:W-:-:S05]  /*0e70*/  IMAD R152, R152, -0xa0, RZ ;  /* 0xffffff6098987824 */ /* 0x000fca00078e02ff */
[----:B------:R-:W-:-:S14]  /*0e80*/  R2UR UR7, R152 ;  /* 0x00000000980772ca */ /* 0x000fdc00000e0000 */
[----:B------:R-:W4:Y:S01]  /*0e90*/  LDCU UR7, c[0x0][UR7+0x2b4] ;  /* 0x00005680070777ac */ /* 0x000f220008000800 */
[----:B------:R-:W1:Y:S08]  /*0ea0*/  S2UR UR4, SR_CTAID.Y ;  /* 0x00000000000479c3 */ /* 0x000e700000002600 */
[----:B------:R-:W4:Y:S01]  /*0eb0*/  LDC R9, c[0x0][0xb24] ;  /* 0x0002c900ff097b82 */ /* 0x000f220000000800 */
[----:B--2---:R-:W-:-:S02]  /*0ec0*/  I2FP.F32.U32 R4, UR5 ;  /* 0x0000000500047c45 */ /* 0x004fc40008201000 */
[----:B------:R-:W-:-:S05]  /*0ed0*/  CS2R.32 R5, SR_CgaSize ;  /* 0x0000000000057805 */ /* 0x000fca0000008a00 */
[----:B------:R-:W-:-:S06]  /*0ee0*/  IMAD R5, R5, -0xa0, RZ ;  /* 0xffffff6005057824 */ /* 0x000fcc00078e02ff */
[----:B------:R-:W2:Y:S01]  /*0ef0*/  LDC R5, c[0x0][R5+0x2a0] ;  /* 0x0000a80005057b82 */ /* 0x000ea20000000800 */
[----:B------:R-:W-:Y:S01]  /*0f00*/  MOV R21, UR5 ;  /* 0x0000000500157c02 */ /* 0x000fe20008000f00 */
[----:B---3--:R-:W-:Y:S01]  /*0f10*/  FMUL R4, R4, UR9 ;  /* 0x0000000904047c20 */ /* 0x008fe20008400000 */
[----:B-1----:R-:W-:Y:S02]  /*0f20*/  I2FP.F32.U32 R2, UR4 ;  /* 0x0000000400027c45 */ /* 0x002fe40008201000 */
[----:B------:R-:W-:-:S05]  /*0f30*/  CS2R.32 R3, SR_CgaSize ;  /* 0x0000000000037805 */ /* 0x000fca0000008a00 */
[----:B------:R-:W-:-:S06]  /*0f40*/  IMAD R3, R3, -0xa0, RZ ;  /* 0xffffff6003037824 */ /* 0x000fcc00078e02ff */
[----:B------:R-:W1:Y:S01]  /*0f50*/  LDC R3, c[0x0][R3+0x2a4] ;  /* 0x0000a90003037b82 */ /* 0x000e620000000800 */
[----:B------:R-:W3:Y:S01]  /*0f60*/  F2I.U32.TRUNC.NTZ R152, R4 ;  /* 0x0000000400987305 */ /* 0x000ee2000020f000 */
[----:B------:R-:W-:Y:S01]  /*0f70*/  MOV R20, UR4 ;  /* 0x0000000400147c02 */ /* 0x000fe20008000f00 */
[----:B----4-:R-:W-:-:S05]  /*0f80*/  FMUL R2, R2, UR7 ;  /* 0x0000000702027c20 */ /* 0x010fca0008400000 */
[----:B------:R-:W-:Y:S01]  /*0f90*/  BAR.SYNC.DEFER_BLOCKING 0x0 ;  /* 0x0000000000007b1d */ /* 0x000fe20000010000 */
[----:B------:R-:W-:-:S05]  /*0fa0*/  ISETP.GE.AND P0, PT, R9, 0x1, PT ;  /* 0x000000010900780c */ /* 0x000fca0003f06270 */
[----:B------:R-:W4:Y:S02]  /*0fb0*/  F2I.U32.TRUNC.NTZ R150, R2 ;  /* 0x0000000200967305 */ /* 0x000f24000020f000 */
[----:B------:R-:W1:Y:S01]  /*0fc0*/  S2UR UR36, SR_CTAID.Z ;  /* 0x00000000002479c3 */ /* 0x000e620000002700 */
[----:B---3--:R-:W-:-:S05]  /*0fd0*/  IADD3 R152, PT, PT, -R152, RZ, RZ ;  /* 0x000000ff98987210 */ /* 0x008fca0007ffe1ff */
[----:B--2---:R-:W-:Y:S01]  /*0fe0*/  IMAD R152, R5, R152, UR5 ;  /* 0x0000000505987e24 */ /* 0x004fe2000f8e0298 */
[----:B----4-:R-:W-:-:S05]  /*0ff0*/  IADD3 R150, PT, PT, -R150, RZ, RZ ;  /* 0x000000ff96967210 */ /* 0x010fca0007ffe1ff */
[----:B-1----:R-:W-:Y:S01]  /*1000*/  IMAD R150, R3, R150, UR4 ;  /* 0x0000000403967e24 */ /* 0x002fe2000f8e0296 */
[----:B------:R-:W-:Y:S06]  /*1010*/  @!P0 BRA `(.L_x_16) ;  /* 0x0000000000b88947 */ /* 0x000fec0003800000 */
[----:B------:R-:W1:Y:S01]  /*1020*/  LDC.64 R4, c[0x0][0xb18] ;  /* 0x0002c600ff047b82 */ /* 0x000e620000000a00 */
[----:B------:R-:W-:-:S07]  /*1030*/  ISETP.NE.AND P0, PT, R9, 0x1, PT ;  /* 0x000000010900780c */ /* 0x000fce0003f05270 */
[----:B------:R-:W2:Y:S08]  /*1040*/  LDC R10, c[0x0][0xb0c] ;  /* 0x0002c300ff0a7b82 */ /* 0x000eb00000000800 */
[----:B------:R-:W3:Y:S08]  /*1050*/  LDC R11, c[0x0][0x370] ;  /* 0x0000dc00ff0b7b82 */ /* 0x000ef00000000800 */
[----:B------:R-:W4:Y:S01]  /*1060*/  LDC R12, c[0x0][0x374] ;  /* 0x0000dd00ff0c7b82 */ /* 0x000f220000000800 */
[----:B-1----:R-:W-:-:S07]  /*1070*/  ISETP.NE.AND P1, PT, R4, 0x1, PT ;  /* 0x000000010400780c */ /* 0x002fce0003f25270 */
[----:B------:R-:W3:Y:S01]  /*1080*/  LDC.64 R6, c[0x0][0xb10] ;  /* 0x0002c400ff067b82 */ /* 0x000ee20000000a00 */
[----:B--2---:R-:W-:-:S07]  /*1090*/  ISETP.NE.AND P2, PT, R10, 0x1, PT ;  /* 0x000000010a00780c */ /* 0x004fce0003f45270 */
[----:B------:R-:W1:Y:S08]  /*10a0*/  LDC R8, c[0x0][0xb20] ;  /* 0x0002c800ff087b82 */ /* 0x000e700000000800 */
[----:B------:R-:W2:Y:S01]  /*10b0*/  LDC.64 R2, c[0x0][0xb28] ;  /* 0x0002ca00ff027b82 */ /* 0x000ea20000000a00 */
[----:B----4-:R-:W-:-:S04]  /*10c0*/  IMAD.HI.U32 R13, R12, R5, RZ ;  /* 0x000000050c0d7227 */ /* 0x010fc800078e00ff */
[----:B------:R-:W-:-:S04]  /*10d0*/  IMAD.HI.U32 R5, R20, R5, RZ ;  /* 0x0000000514057227 */ /* 0x000fc800078e00ff */
[----:B---3--:R-:W-:-:S04]  /*10e0*/  IMAD.HI.U32 R14, R11, R6, RZ ;  /* 0x000000060b0e7227 */ /* 0x008fc800078e00ff */
[C---:B------:R-:W-:Y:S01]  /*10f0*/  IMAD.HI.U32 R16, R21.reuse, R6, RZ ;  /* 0x0000000615107227 */ /* 0x040fe200078e00ff */
[-C--:B------:R-:W-:Y:S02]  /*1100*/  @P2 SHF.R.U32.HI R11, RZ, R7.reuse, R14 ;  /* 0x00000007ff0b2219 */ /* 0x080fe4000001160e */
[-C--:B-1----:R-:W-:Y:S02]  /*1110*/  @P1 SHF.R.U32.HI R12, RZ, R8.reuse, R13 ;  /* 0x00000008ff0c1219 */ /* 0x082fe4000001160d */
[----:B------:R-:W-:Y:S02]  /*1120*/  SHF.R.U32.HI R5, RZ, R8, R5 ;  /* 0x00000008ff057219 */ /* 0x000fe40000011605 */
[----:B------:R-:W-:Y:S02]  /*1130*/  SHF.R.U32.HI R16, RZ, R7, R16 ;  /* 0x00000007ff107219 */ /* 0x000fe40000011610 */
[----:B------:R-:W-:Y:S01]  /*1140*/  SEL R5, R20, R5, !P1 ;  /* 0x0000000514057207 */ /* 0x000fe20004800000 */
[----:B--2---:R-:W-:Y:S01]  /*1150*/  IMAD.HI.U32 R14, R12, R2, RZ ;  /* 0x000000020c0e7227 */ /* 0x004fe200078e00ff */
[----:B------:R-:W-:-:S02]  /*1160*/  SEL R7, R21, R16, !P2 ;  /* 0x0000001015077207 */ /* 0x000fc40005000000 */
[----:B------:R-:W-:Y:S01]  /*1170*/  IADD3 R13, PT, PT, -R5, RZ, RZ ;  /* 0x000000ff050d7210 */ /* 0x000fe20007ffe1ff */
[----:B------:R-:W-:Y:S01]  /*1180*/  IMAD.HI.U32 R6, R11, R2, RZ ;  /* 0x000000020b067227 */ /* 0x000fe200078e00ff */
[----:B------:R-:W-:-:S03]  /*1190*/  @P0 SHF.R.U32.HI R12, RZ, R3, R14 ;  /* 0x00000003ff0c0219 */ /* 0x000fc6000001160e */
[----:B------:R-:W-:Y:S01]  /*11a0*/  IMAD R13, R4, R13, R20 ;  /* 0x0000000d040d7224 */ /* 0x000fe200078e0214 */
[----:B------:R-:W-:Y:S01]  /*11b0*/  @P0 SHF.R.U32.HI R11, RZ, R3, R6 ;  /* 0x00000003ff0b0219 */ /* 0x000fe20000011606 */
[----:B------:R-:W-:-:S04]  /*11c0*/  IMAD R12, R12, R9, RZ ;  /* 0x000000090c0c7224 */ /* 0x000fc800078e02ff */
[----:B------:R-:W-:Y:S01]  /*11d0*/  IMAD R6, R11, R9, RZ ;  /* 0x000000090b067224 */ /* 0x000fe200078e02ff */
[----:B------:R-:W-:-:S04]  /*11e0*/  ISETP.GE.AND P1, PT, R5, R12, PT ;  /* 0x0000000c0500720c */ /* 0x000fc80003f26270 */
[----:B------:R-:W-:Y:S01]  /*11f0*/  ISETP.GE.OR P1, PT, R7, R6, P1 ;  /* 0x000000060700720c */ /* 0x000fe20000f26670 */
[----:B------:R-:W-:-:S05]  /*1200*/  IMAD.HI.U32 R6, R5, R2, RZ ;  /* 0x0000000205067227 */ /* 0x000fca00078e00ff */
[----:B------:R-:W-:-:S04]  /*1210*/  SHF.R.U32.HI R6, RZ, R3, R6 ;  /* 0x00000003ff067219 */ /* 0x000fc80000011606 */
[----:B------:R-:W-:-:S03]  /*1220*/  SEL R6, R5, R6, !P0 ;  /* 0x0000000605067207 */ /* 0x000fc60004000000 */
[----:B------:R-:W-:Y:S01]  /*1230*/  @!P1 IMAD.HI.U32 R8, R7, R2, RZ ;  /* 0x0000000207089227 */ /* 0x000fe200078e00ff */
[----:B------:R-:W-:-:S04]  /*1240*/  IADD3 R2, PT, PT, -R6, RZ, RZ ;  /* 0x000000ff06027210 */ /* 0x000fc80007ffe1ff */
[----:B------:R-:W-:Y:S01]  /*1250*/  @!P1 SHF.R.U32.HI R8, RZ, R3, R8 ;  /* 0x00000003ff089219 */ /* 0x000fe20000011608 */
[----:B------:R-:W-:-:S03]  /*1260*/  IMAD R2, R9, R2, R5 ;  /* 0x0000000209027224 */ /* 0x000fc600078e0205 */
[----:B------:R-:W-:-:S05]  /*1270*/  @!P1 SEL R3, R7, R8, !P0 ;  /* 0x0000000807039207 */ /* 0x000fca0004000000 */
[--C-:B------:R-:W-:Y:S02]  /*1280*/  @!P1 IMAD.IADD R6, R6, 0x1, -R3.reuse ;  /* 0x0000000106069824 */ /* 0x100fe400078e0a03 */
[----:B------:R-:W-:Y:S01]  /*1290*/  @!P1 IMAD R3, R2, R11, R3 ;  /* 0x0000000b02039224 */ /* 0x000fe200078e0203 */
[----:B------:R-:W-:Y:S01]  /*12a0*/  IADD3 R2, PT, PT, -R7, RZ, RZ ;  /* 0x000000ff07027210 */ /* 0x000fe20007ffe1ff */
[----:B------:R-:W-:Y:S02]  /*12b0*/  @!P1 IMAD R5, R6, R9, R7 ;  /* 0x0000000906059224 */ /* 0x000fe400078e0207 */
[----:B------:R-:W-:Y:S02]  /*12c0*/  @!P1 IMAD.MOV.U32 R7, RZ, RZ, R3 ;  /* 0x000000ffff079224 */ /* 0x000fe400078e0003 */
[----:B------:R-:W-:Y:S02]  /*12d0*/  IMAD R2, R10, R2, R21 ;  /* 0x000000020a027224 */ /* 0x000fe400078e0215 */
[----:B------:R-:W-:-:S02]  /*12e0*/  IMAD R20, R5, R4, R13 ;  /* 0x0000000405147224 */ /* 0x000fc400078e020d */
[----:B------:R-:W-:Y:S02]  /*12f0*/  IMAD R21, R7, R10, R2 ;  /* 0x0000000a07157224 */ /* 0x000fe400078e0202 */
.L_x_16:
[----:B------:R-:W1:Y:S01]  /*1300*/  LDCU UR4, c[0x0][0xb30] ;  /* 0x00016600ff0477ac */ /* 0x000e620008000800 */
[----:B------:R-:W2:Y:S08]  /*1310*/  S2UR UR37, SR_CgaCtaId ;  /* 0x00000000002579c3 */ /* 0x000eb00000008800 */
[----:B------:R-:W3:Y:S01]  /*1320*/  LDC R72, c[0x0][0xb24] ;  /* 0x0002c900ff487b82 */ /* 0x000ee20000000800 */
[----:B-1----:R-:W-:-:S09]  /*1330*/  UISETP.NE.AND UP1, UPT, UR4, 0x1, UPT ;  /* 0x000000010400788c */ /* 0x002fd2000bf25270 */
[----:B--2---:R-:W-:Y:S05]  /*1340*/  BRA.U UP1, `(.L_x_17) ;  /* 0x0000000101407547 */ /* 0x004fea000b800000 */
[----:B------:R-:W1:Y:S08]  /*1350*/  LDC.64 R4, c[0x0][0xb10] ;  /* 0x0002c400ff047b82 */ /* 0x000e700000000a00 */
[----:B------:R-:W2:Y:S08]  /*1360*/  LDC.64 R2, c[0x0][0xb18] ;  /* 0x0002c600ff027b82 */ /* 0x000eb00000000a00 */
[----:B------:R-:W4:Y:S08]  /*1370*/  LDC R6, c[0x0][0xb20] ;  /* 0x0002c800ff067b82 */ /* 0x000f300000000800 */
[----:B------:R-:W3:Y:S01]  /*1380*/  LDC R8, c[0x0][0xb0c] ;  /* 0x0002c300ff087b82 */ /* 0x000ee20000000800 */
[----:B-1----:R-:W-:-:S05]  /*1390*/  IMAD.HI.U32 R4, R21, R4, RZ ;  /* 0x0000000415047227 */ /* 0x002fca00078e00ff */
[----:B------:R-:W-:Y:S01]  /*13a0*/  SHF.R.U32.HI R4, RZ, R5, R4 ;  /* 0x00000005ff047219 */ /* 0x000fe20000011604 */
[----:B--2---:R-:W-:Y:S01]  /*13b0*/  IMAD.HI.U32 R3, R20, R3, RZ ;  /* 0x0000000314037227 */ /* 0x004fe200078e00ff */
[----:B------:R-:W-:-:S04]  /*13c0*/  ISETP.NE.AND P0, PT, R2, 0x1, PT ;  /* 0x000000010200780c */ /* 0x000fc80003f05270 */
[----:B----4-:R-:W-:-:S04]  /*13d0*/  SHF.R.U32.HI R3, RZ, R6, R3 ;  /* 0x00000006ff037219 */ /* 0x010fc80000011603 */
[----:B------:R-:W-:Y:S02]  /*13e0*/  SEL R3, R20, R3, !P0 ;  /* 0x0000000314037207 */ /* 0x000fe40004000000 */
[----:B---3--:R-:W-:-:S04]  /*13f0*/  ISETP.NE.AND P1, PT, R8, 0x1, PT ;  /* 0x000000010800780c */ /* 0x008fc80003f25270 */
[----:B------:R-:W-:-:S05]  /*1400*/  SEL R4, R21, R4, !P1 ;  /* 0x0000000415047207 */ /* 0x000fca0004800000 */
[----:B------:R-:W-:Y:S02]  /*1410*/  IMAD.IADD R5, R3, 0x1, -R4 ;  /* 0x0000000103057824 */ /* 0x000fe400078e0a04 */
[----:B------:R-:W-:Y:S02]  /*1420*/  IMAD.IADD R3, R4, 0x1, -R3 ;  /* 0x0000000104037824 */ /* 0x000fe400078e0a03 */
[----:B------:R-:W-:Y:S02]  /*1430*/  IMAD R21, R5, R8, R21 ;  /* 0x0000000805157224 */ /* 0x000fe400078e0215 */
[----:B------:R-:W-:-:S07]  /*1440*/  IMAD R20, R3, R2, R20 ;  /* 0x0000000203147224 */ /* 0x000fce00078e0214 */
.L_x_17:
[----:B------:R-:W-:Y:S01]  /*1450*/  BAR.SYNC.DEFER_BLOCKING 0x0 ;  /* 0x0000000000007b1d */ /* 0x000fe20000010000 */
[----:B------:R-:W-:Y:S01]  /*1460*/  UISETP.NE.AND UP1, UPT, UR8, 0x2, UPT ;  /* 0x000000020800788c */ /* 0x000fe2000bf25270 */
[----:B------:R-:W-:Y:S02]  /*1470*/  ISETP.NE.OR P5, PT, R0, 0x2, !P5 ;  /* 0x000000020000780c */ /* 0x000fe40006fa5670 */
[----:B------:R-:W-:-:S06]  /*1480*/  LOP3.LUT R2, R167, 0x1f, RZ, 0xc0, !PT ;  /* 0x0000001fa7027812 */ /* 0x000fcc00078ec0ff */
[----:B------:R-:W-:Y:S05]  /*1490*/  BRA.U UP1, `(.L_x_18) ;  /* 0x0000001501787547 */ /* 0x000fea000b800000 */
[----:B------:R-:W1:Y:S01]  /*14a0*/  LDCU UR13, c[0x0][0x38c] ;  /* 0x00007180ff0d77ac */ /* 0x000e620008000800 */
[----:B------:R-:W2:Y:S01]  /*14b0*/  LDC R9, c[0x0][0x370] ;  /* 0x0000dc00ff097b82 */ /* 0x000ea20000000800 */
[----:B------:R-:W-:Y:S01]  /*14c0*/  PLOP3.LUT P1, PT, PT, PT, UP2, 0x80, 0x8 ;  /* 0x000000000008781c */ /* 0x000fe20003f2f028 */
[----:B------:R-:W-:Y:S01]  /*14d0*/  HFMA2 R12, -RZ, RZ, 0, 0 ;  /* 0x00000000ff0c7431 */ /* 0x000fe200000001ff */
[----:B------:R-:W-:Y:S01]  /*14e0*/  ISETP.EQ.OR P4, PT, R2, RZ, P5 ;  /* 0x000000ff0200720c */ /* 0x000fe20002f82670 */
[----:B------:R-:W-:Y:S01]  /*14f0*/  IMAD.MOV.U32 R15, RZ, RZ, 0x1 ;  /* 0x00000001ff0f7424 */ /* 0x000fe200078e00ff */
[----:B------:R-:W-:Y:S01]  /*1500*/  PLOP3.LUT P1, PT, P1, PT, PT, 0x8, 0x80 ;  /* 0x000000000080781c */ /* 0x000fe20000f2e170 */
[----:B------:R-:W-:Y:S01]  /*1510*/  IMAD.MOV.U32 R14, RZ, RZ, RZ ;  /* 0x000000ffff0e7224 */ /* 0x000fe200078e00ff */
[----:B------:R-:W-:Y:S01]  /*1520*/  MOV R8, 0x1 ;  /* 0x0000000100087802 */ /* 0x000fe20000000f00 */
[----:B------:R-:W4:Y:S01]  /*1530*/  LDC R0, c[0x0][0x374] ;  /* 0x0000dd00ff007b82 */ /* 0x000f220000000800 */
[----:B------:R-:W-:Y:S01]  /*1540*/  IMAD.MOV.U32 R10, RZ, RZ, RZ ;  /* 0x000000ffff0a7224 */ /* 0x000fe200078e00ff */
[----:B------:R-:W2:Y:S01]  /*1550*/  LDCU.64 UR22, c[0x0][0x348] ;  /* 0x00006900ff1677ac */ /* 0x000ea20008000a00 */
[----:B------:R-:W-:Y:S01]  /*1560*/  UMOV UR6, URZ ;  /* 0x000000ff00067c82 */ /* 0x000fe20008000000 */
[----:B-1----:R-:W-:-:S04]  /*1570*/  UIADD3 UR5, UPT, UPT, UR13, 0x3f, URZ ;  /* 0x0000003f0d057890 */ /* 0x002fc8000fffe0ff */
[----:B------:R-:W-:-:S04]  /*1580*/  USHF.R.S32.HI UR4, URZ, 0x1f, UR5 ;  /* 0x0000001fff047899 */ /* 0x000fc80008011405 */
[----:B------:R-:W-:-:S04]  /*1590*/  ULEA.HI UR4, UR4, UR5, URZ, 0x6 ;  /* 0x0000000504047291 */ /* 0x000fc8000f8f30ff */
[----:B------:R-:W-:Y:S02]  /*15a0*/  USHF.R.S32.HI UR15, URZ, 0x6, UR4 ;  /* 0x00000006ff0f7899 */ /* 0x000fe40008011404 */
[----:B------:R-:W-:Y:S02]  /*15b0*/  UIADD3 UR4, UPT, UPT, UR13, -0x1, URZ ;  /* 0xffffffff0d047890 */ /* 0x000fe4000fffe0ff */
[----:B------:R-:W-:Y:S02]  /*15c0*/  UISETP.LT.U32.AND UP0, UPT, UR15, 0xc, UPT ;  /* 0x0000000c0f00788c */ /* 0x000fe4000bf01070 */
[----:B------:R-:W-:Y:S02]  /*15d0*/  UISETP.GE.U32.AND UP1, UPT, UR4, -0x7f, UPT ;  /* 0xffffff810400788c */ /* 0x000fe4000bf26070 */
[----:B------:R-:W-:Y:S02]  /*15e0*/  USEL UR14, UR15, 0xc, UP0 ;  /* 0x0000000c0f0e7887 */ /* 0x000fe40008000000 */
[----:B------:R-:W-:-:S02]  /*15f0*/  UIADD3 UR13, UPT, UPT, UR13, 0x7e, URZ ;  /* 0x0000007e0d0d7890 */ /* 0x000fc4000fffe0ff */
[----:B------:R-:W-:Y:S02]  /*1600*/  UIADD3 UR5, UPT, UPT, UR14, -0x1, URZ ;  /* 0xffffffff0e057890 */ /* 0x000fe4000fffe0ff */
[----:B------:R-:W-:-:S03]  /*1610*/  UIADD3 UR7, UPT, UPT, UR15, -UR14, URZ ;  /* 0x8000000e0f077290 */ /* 0x000fc6000fffe0ff */
[----:B------:R-:W-:-:S04]  /*1620*/  @UP1 UIADD3 UR5, UPT, UPT, UR14, URZ, URZ ;  /* 0x000000ff0e051290 */ /* 0x000fc8000fffe0ff */
[----:B--2---:R-:W-:-:S12]  /*1630*/  UIADD3 UR5, UPT, UPT, UR5, 0x1, URZ ;  /* 0x0000000105057890 */ /* 0x004fd8000fffe0ff */
.L_x_36:
[----:B------:R-:W-:Y:S01]  /*1640*/  UISETP.NE.AND UP0, UPT, UR37, URZ, UPT ;  /* 0x000000ff2500728c */ /* 0x000fe2000bf05270 */
[----:B------:R-:W1:Y:S08]  /*1650*/  S2UR UR37, SR_CgaCtaId ;  /* 0x00000000002579c3 */ /* 0x000e700000008800 */
[----:B------:R-:W-:Y:S05]  /*1660*/  BRA.U UP0, `(.L_x_19) ;  /* 0x0000000100347547 */ /* 0x000fea000b800000 */
[----:B------:R-:W2:Y:S01]  /*1670*/  S2R R2, SR_CgaCtaId ;  /* 0x0000000000027919 */ /* 0x000ea20000008800 */
[----:B------:R-:W-:-:S04]  /*1680*/  MOV R3, 0x400 ;  /* 0x0000040000037802 */ /* 0x000fc80000000f00 */
[----:B--2---:R-:W-:Y:S02]  /*1690*/  LEA R3, R2, R3, 0x18 ;  /* 0x0000000302037211 */ /* 0x004fe400078ec0ff */
[----:B------:R-:W-:-:S03]  /*16a0*/  SHF.L.U32 R2, R8, 0x1f, RZ ;  /* 0x0000001f08027819 */ /* 0x000fc600000006ff */
[----:B------:R-:W-:-:S04]  /*16b0*/  IMAD R3, R10, 0x8, R3 ;  /* 0x000000080a037824 */ /* 0x000fc800078e0203 */
[----:B------:R-:W2:Y:S02]  /*16c0*/  SYNCS.PHASECHK.TRANS64.TRYWAIT P0, [R3+URZ+0x160], R2 ;  /* 0x00016002030075a7 */ /* 0x000ea400080011ff */
[----:B--2---:R-:W-:Y:S05]  /*16d0*/  @!P0 BRA `(.L_x_20) ;  /* 0x0000007000388947 */ /* 0x004fea0003800000 */
.L_x_114:
[----:B------:R-:W-:Y:S01]  /*16e0*/  VIADD R10, R10, 0x1 ;  /* 0x000000010a0a7836 */ /* 0x000fe20000000000 */
[----:B------:R2:W-:Y:S04]  /*16f0*/  SYNCS.ARRIVE.TRANS64.A1T0 RZ, [R3+URZ+0x150], RZ ;  /* 0x000150ff03ff79a7 */ /* 0x0005e800081000ff */
[----:B------:R-:W-:-:S04]  /*1700*/  ISETP.NE.AND P0, PT, R10, 0x2, PT ;  /* 0x000000020a00780c */ /* 0x000fc80003f05270 */
[----:B------:R-:W-:Y:S02]  /*1710*/  SEL R10, R10, RZ, P0 ;  /* 0x000000ff0a0a7207 */ /* 0x000fe40000000000 */
[----:B--2---:R-:W-:-:S04]  /*1720*/  SEL R3, RZ, 0x1, P0 ;  /* 0x00000001ff037807 */ /* 0x004fc80000000000 */
[----:B------:R-:W-:-:S07]  /*1730*/  LOP3.LUT R8, R8, R3, RZ, 0x3c, !PT ;  /* 0x0000000308087212 */ /* 0x000fce00078e3cff */
.L_x_19:
[----:B------:R-:W-:Y:S01]  /*1740*/  UMOV UR4, 0x400 ;  /* 0x0000040000047882 */ /* 0x000fe20000000000 */
[----:B------:R-:W-:Y:S01]  /*1750*/  SHF.L.U32 R2, R15, 0x1f, RZ ;  /* 0x0000001f0f027819 */ /* 0x000fe200000006ff */
[----:B-1----:R-:W-:Y:S01]  /*1760*/  ULEA UR4, UR37, UR4, 0x18 ;  /* 0x0000000425047291 */ /* 0x002fe2000f8ec0ff */
[----:B------:R-:W-:Y:S01]  /*1770*/  R2UR UR35, R21 ;  /* 0x00000000152372ca */ /* 0x000fe200000e0000 */
[----:B------:R-:W-:Y:S01]  /*1780*/  UISETP.GE.U32.AND UP0, UPT, UR13, 0x7f, UPT ;  /* 0x0000007f0d00788c */ /* 0x000fe2000bf06070 */
[----:B------:R-:W-:Y:S01]  /*1790*/  R2UR UR11, R20 ;  /* 0x00000000140b72ca */ /* 0x000fe200000e0000 */
[----:B------:R-:W-:Y:S01]  /*17a0*/  ULEA UR8, UR6, UR4, 0x3 ;  /* 0x0000000406087291 */ /* 0x000fe2000f8e18ff */
[----:B------:R-:W-:-:S08]  /*17b0*/  UMOV UR24, URZ ;  /* 0x000000ff00187c82 */ /* 0x000fd00008000000 */
[----:B------:R1:W2:Y:S01]  /*17c0*/  SYNCS.PHASECHK.TRANS64.TRYWAIT P0, [UR8+0x60], R2 ;  /* 0x00006002ff0075a7 */ /* 0x0002a20008001108 */
[----:B------:R-:W-:Y:S02]  /*17d0*/  USHF.L.U32 UR35, UR35, 0x7, URZ ;  /* 0x0000000723237899 */ /* 0x000fe400080006ff */
[----:B------:R-:W-:Y:S01]  /*17e0*/  USHF.L.U32 UR11, UR11, 0x7, URZ ;  /* 0x000000070b0b7899 */ /* 0x000fe200080006ff */
[----:B------:R-:W-:Y:S11]  /*17f0*/  BRA.U !UP0, `(.L_x_21) ;  /* 0x0000000108a47547 */ /* 0x000ff6000b800000 */
[----:B------:R-:W-:Y:S01]  /*1800*/  UMOV UR16, URZ ;  /* 0x000000ff00107c82 */ /* 0x000fe20008000000 */
[----:B------:R-:W-:-:S05]  /*1810*/  UMOV UR17, UR6 ;  /* 0x0000000600117c82 */ /* 0x000fca0008000000 */
.L_x_26:
[----:B-1----:R-:W-:Y:S01]  /*1820*/  ULEA UR33, UR17, UR4, 0x3 ;  /* 0x0000000411217291 */ /* 0x002fe2000f8e18ff */
[----:B--2---:R-:W-:Y:S01]  /*1830*/  @!P5 MOV R3, 0x4000 ;  /* 0x000040000003d802 */ /* 0x004fe20000000f00 */
[----:B--2---:R-:W-:Y:S10]  /*1840*/  @P0 BRA `(.L_x_22) ;  /* 0x00000000000c0947 */ /* 0x004ff40003800000 */
[----:B------:R-:W-:-:S04]  /*1850*/  SHF.L.U32 R5, R15, 0x1f, RZ ;  /* 0x0000001f0f057819 */ /* 0x000fc800000006ff */
[----:B------:R-:W2:Y:S02]  /*1860*/  SYNCS.PHASECHK.TRANS64.TRYWAIT P0, [UR33+0x60], R5 ;  /* 0x00006005ff0075a7 */ /* 0x000ea40008001121 */
[----:B--2---:R-:W-:Y:S05]  /*1870*/  @!P0 BRA `(.L_x_23) ;  /* 0x0000006c00e48947 */ /* 0x004fea0003800000 */
.L_x_22:
[----:B------:R2:W-:Y:S01]  /*1880*/  @!P5 SYNCS.ARRIVE.TRANS64 RZ, [UR33], R3 ;  /* 0x00000003ffffd9a7 */ /* 0x0005e20008000021 */
[----:B------:R-:W-:Y:S04]  /*1890*/  BSSY.RECONVERGENT B0, `(.L_x_24) ;  /* 0x0000003000007945 */ /* 0x000fe80003800200 */
[----:B------:R-:W-:Y:S05]  /*18a0*/  @P4 BRA `(.L_x_25) ;  /* 0x0000000000044947 */ /* 0x000fea0003800000 */
[----:B------:R-:W-:Y:S05]  /*18b0*/  BPT.TRAP 0x1 ;  /* 0x000000040000795c */ /* 0x000fea0000300000 */
.L_x_25:
[----:B------:R-:W-:Y:S05]  /*18c0*/  BSYNC.RECONVERGENT B0 ;  /* 0x0000000000007941 */ /* 0x000fea0003800200 */
.L_x_24:
[----:B------:R-:W-:Y:S02]  /*18d0*/  UIADD3 UR6, UPT, UPT, UR17, 0x1, URZ ;  /* 0x0000000111067890 */ /* 0x000fe4000fffe0ff */
[----:B------:R-:W-:Y:S02]  /*18e0*/  UIADD3 UR26, UP1, UPT, UR22, 0x80, URZ ;  /* 0x00000080161a7890 */ /* 0x000fe4000ff3e0ff */
[----:B------:R-:W-:Y:S02]  /*18f0*/  UISETP.NE.AND UP0, UPT, UR6, 0xc, UPT ;  /* 0x0000000c0600788c */ /* 0x000fe4000bf05270 */
[----:B------:R-:W-:Y:S02]  /*1900*/  USHF.L.U32 UR34, UR16, 0x6, URZ ;  /* 0x0000000610227899 */ /* 0x000fe400080006ff */
[----:B------:R-:W-:Y:S02]  /*1910*/  USEL UR9, URZ, 0x1, UP0 ;  /* 0x00000001ff097887 */ /* 0x000fe40008000000 */
[----:B------:R-:W-:-:S02]  /*1920*/  USEL UR6, UR6, URZ, UP0 ;  /* 0x000000ff06067287 */ /* 0x000fc40008000000 */
[----:B------:R-:W-:Y:S02]  /*1930*/  UIADD3 UR20, UP0, UPT, UR22, 0x180, URZ ;  /* 0x0000018016147890 */ /* 0x000fe4000ff1e0ff */
[----:B------:R-:W-:Y:S01]  /*1940*/  ULEA UR8, UR6, UR4, 0x3 ;  /* 0x0000000406087291 */ /* 0x000fe2000f8e18ff */
[----:B------:R-:W-:Y:S01]  /*1950*/  LOP3.LUT R15, R15, UR9, RZ, 0x3c, !PT ;  /* 0x000000090f0f7c12 */ /* 0x000fe2000f8e3cff */
[----:B------:R-:W-:Y:S02]  /*1960*/  UIADD3.X UR27, UPT, UPT, URZ, UR23, URZ, UP1, !UPT ;  /* 0x00000017ff1b7290 */ /* 0x000fe40008ffe4ff */
[----:B------:R-:W-:Y:S01]  /*1970*/  UIADD3.X UR21, UPT, UPT, URZ, UR23, URZ, UP0, !UPT ;  /* 0x00000017ff157290 */ /* 0x000fe200087fe4ff */
[----:B-1----:R-:W-:Y:S01]  /*1980*/  SHF.L.U32 R2, R15, 0x1f, RZ ;  /* 0x0000001f0f027819 */ /* 0x002fe200000006ff */
[----:B------:R-:W-:Y:S01]  /*1990*/  UMOV UR18, 0x0 ;  /* 0x0000000000127882 */ /* 0x000fe20000000000 */
[----:B------:R-:W-:Y:S01]  /*19a0*/  UMOV UR19, 0x10000000 ;  /* 0x1000000000137882 */ /* 0x000fe20000000000 */
[----:B------:R-:W-:Y:S01]  /*19b0*/  UMOV UR12, UR36 ;  /* 0x00000024000c7c82 */ /* 0x000fe20008000000 */
[----:B------:R1:W1:Y:S01]  /*19c0*/  SYNCS.PHASECHK.TRANS64.TRYWAIT P0, [UR8+0x60], R2 ;  /* 0x00006002ff0075a7 */ /* 0x0002620008001108 */
[----:B------:R-:W-:Y:S01]  /*19d0*/  ULEA UR8, UR17, UR4, 0xd ;  /* 0x0000000411087291 */ /* 0x000fe2000f8e68ff */
[----:B------:R-:W-:Y:S01]  /*19e0*/  UMOV UR9, UR33 ;  /* 0x0000002100097c82 */ /* 0x000fe20008000000 */
[----:B------:R-:W-:-:S02]  /*19f0*/  UMOV UR10, UR34 ;  /* 0x00000022000a7c82 */ /* 0x000fc40008000000 */
[----:B------:R-:W-:Y:S02]  /*1a00*/  UIADD3 UR32, UPT, UPT, UR8, 0x8400, URZ ;  /* 0x0000840008207890 */ /* 0x000fe4000fffe0ff */
[----:B------:R-:W-:Y:S02]  /*1a10*/  UIADD3 UR8, UPT, UPT, UR8, 0x20400, URZ ;  /* 0x0002040008087890 */ /* 0x000fe4000fffe0ff */
[----:B------:R-:W-:Y:S01]  /*1a20*/  UIADD3 UR16, UPT, UPT, UR16, 0x1, URZ ;  /* 0x0000000110107890 */ /* 0x000fe2000fffe0ff */
[----:B------:R-:W-:Y:S01]  /*1a30*/  UMOV UR24, UR5 ;  /* 0x0000000500187c82 */ /* 0x000fe20008000000 */
[----:B------:R-:W-:Y:S02]  /*1a40*/  UMOV UR17, UR6 ;  /* 0x0000000600117c82 */ /* 0x000fe40008000000 */
[----:B------:R-:W-:Y:S01]  /*1a50*/  UISETP.NE.AND UP0, UPT, UR16, UR5, UPT ;  /* 0x000000051000728c */ /* 0x000fe2000bf05270 */
[----:B------:R1:W-:Y:S02]  /*1a60*/  UTMALDG.3D [UR32], [UR26], desc[UR18] ;  /* 0x000012201a0075b4 */ /* 0x0003e40008011000 */
[----:B------:R1:W-:Y:S06]  /*1a70*/  UTMALDG.3D [UR8], [UR20], desc[UR18] ;  /* 0x00001208140075b4 */ /* 0x0003ec0008011000 */
[----:B------:R-:W-:Y:S05]  /*1a80*/  BRA.U UP0, `(.L_x_26) ;  /* 0xfffffffd00647547 */ /* 0x000fea000b83ffff */
.L_x_21:
[----:B-1----:R-:W-:Y:S01]  /*1a90*/  ULEA UR8, UR6, UR4, 0x3 ;  /* 0x0000000406087291 */ /* 0x002fe2000f8e18ff */
[----:B------:R-:W-:Y:S01]  /*1aa0*/  SHF.L.U32 R2, R15, 0x1f, RZ ;  /* 0x0000001f0f027819 */ /* 0x000fe200000006ff */
[----:B------:R-:W-:Y:S01]  /*1ab0*/  @!P1 SYNCS.ARRIVE.TRANS64.A1T0 RZ, [UR4+0xe8], RZ ;  /* 0x0000e8ffffff99a7 */ /* 0x000fe20008100004 */
[----:B------:R-:W-:-:S06]  /*1ac0*/  UISETP.GT.AND UP0, UPT, UR15, UR14, UPT ;  /* 0x0000000e0f00728c */ /* 0x000fcc000bf04270 */
[----:B--2---:R1:W2:Y:S03]  /*1ad0*/  SYNCS.PHASECHK.TRANS64.TRYWAIT P0, [UR8+0x60], R2 ;  /* 0x00006002ff0075a7 */ /* 0x0042a60008001108 */
[----:B------:R-:W-:Y:S05]  /*1ae0*/  BRA.U !UP0, `(.L_x_27) ;  /* 0x0000000108a87547 */ /* 0x000fea000b800000 */
[----:B------:R-:W-:Y:S01]  /*1af0*/  UIADD3 UR21, UPT, UPT, UR7, UR24, URZ ;  /* 0x0000001807157290 */ /* 0x000fe2000fffe0ff */
[----:B------:R-:W-:-:S11]  /*1b00*/  UMOV UR25, UR6 ;  /* 0x0000000600197c82 */ /* 0x000fd60008000000 */
.L_x_32:
[----:B-1----:R-:W-:Y:S01]  /*1b10*/  ULEA UR17, UR25, UR4, 0x3 ;  /* 0x0000000419117291 */ /* 0x002fe2000f8e18ff */
[----:B--2---:R-:W-:Y:S01]  /*1b20*/  @!P5 MOV R3, 0x4000 ;  /* 0x000040000003d802 */ /* 0x004fe20000000f00 */
[----:B--2---:R-:W-:Y:S10]  /*1b30*/  @P0 BRA `(.L_x_28) ;  /* 0x00000000000c0947 */ /* 0x004ff40003800000 */
[----:B------:R-:W-:-:S04]  /*1b40*/  SHF.L.U32 R5, R15, 0x1f, RZ ;  /* 0x0000001f0f057819 */ /* 0x000fc800000006ff */
[----:B------:R-:W2:Y:S02]  /*1b50*/  SYNCS.PHASECHK.TRANS64.TRYWAIT P0, [UR17+0x60], R5 ;  /* 0x00006005ff0075a7 */ /* 0x000ea40008001111 */
[----:B--2---:R-:W-:Y:S05]  /*1b60*/  @!P0 BRA `(.L_x_29) ;  /* 0x0000006c00408947 */ /* 0x004fea0003800000 */
.L_x_28:
[----:B------:R2:W-:Y:S01]  /*1b70*/  @!P5 SYNCS.ARRIVE.TRANS64 RZ, [UR17], R3 ;  /* 0x00000003ffffd9a7 */ /* 0x0005e20008000011 */
[----:B------:R-:W-:Y:S04]  /*1b80*/  BSSY.RECONVERGENT B0, `(.L_x_30) ;  /* 0x0000003000007945 */ /* 0x000fe80003800200 */
[----:B------:R-:W-:Y:S05]  /*1b90*/  @P4 BRA `(.L_x_31) ;  /* 0x0000000000044947 */ /* 0x000fea0003800000 */
[----:B------:R-:W-:Y:S05]  /*1ba0*/  BPT.TRAP 0x1 ;  /* 0x000000040000795c */ /* 0x000fea0000300000 */
.L_x_31:
[----:B------:R-:W-:Y:S05]  /*1bb0*/  BSYNC.RECONVERGENT B0 ;  /* 0x0000000000007941 */ /* 0x000fea0003800200 */
.L_x_30:
        /* <DEDUP_REMOVED lines=20> */
[----:B------:R-:W-:Y:S01]  /*1d00*/  UIADD3 UR8, UPT, UPT, UR8, 0x20400, URZ ;  /* 0x0002040008087890 */ /* 0x000fe2000fffe0ff */
[----:B------:R-:W-:Y:S01]  /*1d10*/  UMOV UR9, UR17 ;  /* 0x0000001100097c82 */ /* 0x000fe20008000000 */
[----:B------:R-:W-:Y:S01]  /*1d20*/  UMOV UR10, UR18 ;  /* 0x00000012000a7c82 */ /* 0x000fe20008000000 */
[----:B------:R-:W-:Y:S01]  /*1d30*/  UIADD3 UR24, UPT, UPT, UR24, 0x1, URZ ;  /* 0x0000000118187890 */ /* 0x000fe2000fffe0ff */
[----:B------:R-:W-:-:S03]  /*1d40*/  UMOV UR25, UR6 ;  /* 0x0000000600197c82 */ /* 0x000fc60008000000 */
[----:B------:R1:W-:Y:S01]  /*1d50*/  UTMALDG.3D [UR16], [UR30], desc[UR26] ;  /* 0x00001a101e0075b4 */ /* 0x0003e20008011000 */
[----:B------:R-:W-:Y:S01]  /*1d60*/  UISETP.NE.AND UP0, UPT, UR24, UR21, UPT ;  /* 0x000000151800728c */ /* 0x000fe2000bf05270 */
[----:B------:R1:W-:Y:S08]  /*1d70*/  UTMALDG.3D [UR8], [UR28], desc[UR26] ;  /* 0x00001a081c0075b4 */ /* 0x0003f00008011000 */
[----:B------:R-:W-:Y:S05]  /*1d80*/  BRA.U UP0, `(.L_x_32) ;  /* 0xfffffffd00607547 */ /* 0x000fea000b83ffff */
.L_x_27:
[----:B-1----:R-:W-:Y:S01]  /*1d90*/  LEA R2, R14, UR4, 0x3 ;  /* 0x000000040e027c11 */ /* 0x002fe2000f8e18ff */
[----:B------:R-:W-:Y:S01]  /*1da0*/  NOP ;  /* 0x0000000000007918 */ /* 0x000fe20000000000 */
[----:B--2---:R-:W-:Y:S02]  /*1db0*/  SHF.L.U32 R3, R12, 0x1f, RZ ;  /* 0x0000001f0c037819 */ /* 0x004fe400000006ff */
[----:B------:R-:W-:Y:S02]  /*1dc0*/  LEA R4, R14, UR4, 0x4 ;  /* 0x000000040e047c11 */ /* 0x000fe4000f8e20ff */
[----:B------:R-:W1:Y:S02]  /*1dd0*/  SYNCS.PHASECHK.TRANS64.TRYWAIT P0, [R2+URZ+0xf0], R3 ;  /* 0x0000f003020075a7 */ /* 0x000e6400080011ff */
[----:B-1----:R-:W-:Y:S05]  /*1de0*/  @!P0 BRA `(.L_x_33) ;  /* 0x0000006800b88947 */ /* 0x002fea0003800000 */
.L_x_117:
[----:B------:R-:W2:Y:S01]  /*1df0*/  LDS.128 R4, [R4+0x180] ;  /* 0x0001800004047984 */ /* 0x000ea20000000c00 */
[----:B---3--:R-:W-:Y:S01]  /*1e00*/  ISETP.GE.AND P0, PT, R72, 0x1, PT ;  /* 0x000000014800780c */ /* 0x008fe20003f06270 */
[----:B-1----:R-:W-:Y:S01]  /*1e10*/  VIADD R2, R2, 0x100 ;  /* 0x0000010002027836 */ /* 0x002fe20000000000 */
[----:B------:R-:W-:Y:S01]  /*1e20*/  @!PT LDS RZ, [RZ] ;  /* 0x00000000fffff984 */ /* 0x000fe20000000800 */
[----:B------:R-:W-:Y:S01]  /*1e30*/  @!PT LDS RZ, [RZ] ;  /* 0x00000000fffff984 */ /* 0x000fe20000000800 */
[----:B------:R-:W-:Y:S01]  /*1e40*/  @!PT LDS RZ, [RZ] ;  /* 0x00000000fffff984 */ /* 0x000fe20000000800 */
[----:B------:R-:W-:Y:S01]  /*1e50*/  @!PT LDS RZ, [RZ] ;  /* 0x00000000fffff984 */ /* 0x000fe20000000800 */
[----:B------:R1:W-:Y:S06]  /*1e60*/  MEMBAR.ALL.CTA ;  /* 0x0000000000007992 */ /* 0x0003ec0000008000 */
[----:B-1----:R-:W1:Y:S01]  /*1e70*/  FENCE.VIEW.ASYNC.S ;  /* 0x00000000000073c6 */ /* 0x002e620000000000 */
[----:B------:R-:W-:-:S04]  /*1e80*/  PRMT R2, RZ, 0x654, R2 ;  /* 0x00000654ff027816 */ /* 0x000fc80000000002 */
[----:B-1----:R1:W-:Y:S01]  /*1e90*/  SYNCS.ARRIVE.TRANS64.RED.A1T0 RZ, [R2+URZ], RZ ;  /* 0x000000ff02ff79a7 */ /* 0x0023e200081004ff */
[----:B--2---:R-:W-:-:S13]  /*1ea0*/  LOP3.LUT P2, RZ, R6, 0x1, RZ, 0xc0, !PT ;  /* 0x0000000106ff7812 */ /* 0x004fda000784c0ff */
[----:B------:R-:W-:Y:S01]  /*1eb0*/  @P2 SHF.R.U32.HI R3, RZ, 0x10, R5 ;  /* 0x00000010ff032819 */ /* 0x000fe20000011605 */
[----:B------:R-:W-:Y:S01]  /*1ec0*/  VOTEU.ANY UP0, P2 ;  /* 0x0000000000ff7886 */ /* 0x000fe20001000100 */
[----:B------:R-:W-:Y:S02]  /*1ed0*/  @P2 MOV R13, R4 ;  /* 0x00000004000d2202 */ /* 0x000fe40000000f00 */
[----:B------:R-:W-:Y:S02]  /*1ee0*/  @P2 R2UR.BROADCAST UR8, R3 ;  /* 0x00000000030822ca */ /* 0x000fe400008e0000 */
[----:B------:R-:W-:-:S11]  /*1ef0*/  @P2 LOP3.LUT R11, R5, 0xffff, RZ, 0xc0, !PT ;  /* 0x0000ffff050b2812 */ /* 0x000fd600078ec0ff */
[----:B------:R-:W-:Y:S01]  /*1f00*/  @UP0 UMOV UR36, UR8 ;  /* 0x0000000800240c82 */ /* 0x000fe20008000000 */
[----:B-1----:R-:W-:Y:S05]  /*1f10*/  @!P0 BRA `(.L_x_34) ;  /* 0x0000000000b88947 */ /* 0x002fea0003800000 */
[----:B------:R-:W4:Y:S01]  /*1f20*/  LDC.64 R4, c[0x0][0xb18] ;  /* 0x0002c600ff047b82 */ /* 0x000f220000000a00 */
[----:B------:R-:W-:-:S07]  /*1f30*/  ISETP.NE.AND P3, PT, R72, 0x1, PT ;  /* 0x000000014800780c */ /* 0x000fce0003f65270 */
[----:B------:R-:W1:Y:S08]  /*1f40*/  LDC.64 R6, c[0x0][0xb10] ;  /* 0x0002c400ff067b82 */ /* 0x000e700000000a00 */
[----:B------:R-:W2:Y:S08]  /*1f50*/  LDC R16, c[0x0][0xb20] ;  /* 0x0002c800ff107b82 */ /* 0x000eb00000000800 */
[----:B------:R-:W3:Y:S01]  /*1f60*/  LDC R18, c[0x0][0xb0c] ;  /* 0x0002c300ff127b82 */ /* 0x000ee20000000800 */
[----:B----4-:R-:W-:Y:S01]  /*1f70*/  IMAD.HI.U32 R17, R0, R5, RZ ;  /* 0x0000000500117227 */ /* 0x010fe200078e00ff */
[----:B------:R-:W-:-:S03]  /*1f80*/  ISETP.NE.AND P0, PT, R4, 0x1, PT ;  /* 0x000000010400780c */ /* 0x000fc60003f05270 */
[----:B------:R-:W-:-:S03]  /*1f90*/  IMAD.HI.U32 R5, R11, R5, RZ ;  /* 0x000000050b057227 */ /* 0x000fc600078e00ff */
[----:B------:R-:W4:Y:S01]  /*1fa0*/  LDC.64 R2, c[0x0][0xb28] ;  /* 0x0002ca00ff027b82 */ /* 0x000f220000000a00 */
[----:B-1----:R-:W-:-:S04]  /*1fb0*/  IMAD.HI.U32 R20, R9, R6, RZ ;  /* 0x0000000609147227 */ /* 0x002fc800078e00ff */
[----:B------:R-:W-:Y:S01]  /*1fc0*/  IMAD.HI.U32 R22, R13, R6, RZ ;  /* 0x000000060d167227 */ /* 0x000fe200078e00ff */
[----:B------:R-:W-:Y:S02]  /*1fd0*/  SHF.R.U32.HI R20, RZ, R7, R20 ;  /* 0x00000007ff147219 */ /* 0x000fe40000011614 */
[-C--:B--2---:R-:W-:Y:S02]  /*1fe0*/  SHF.R.U32.HI R17, RZ, R16.reuse, R17 ;  /* 0x00000010ff117219 */ /* 0x084fe40000011611 */
[----:B------:R-:W-:Y:S02]  /*1ff0*/  SHF.R.U32.HI R16, RZ, R16, R5 ;  /* 0x00000010ff107219 */ /* 0x000fe40000011605 */
[----:B------:R-:W-:Y:S02]  /*2000*/  SEL R17, R0, R17, !P0 ;  /* 0x0000001100117207 */ /* 0x000fe40004000000 */
[----:B------:R-:W-:Y:S02]  /*2010*/  SHF.R.U32.HI R22, RZ, R7, R22 ;  /* 0x00000007ff167219 */ /* 0x000fe40000011616 */
[----:B---3--:R-:W-:-:S02]  /*2020*/  ISETP.NE.AND P1, PT, R18, 0x1, PT ;  /* 0x000000011200780c */ /* 0x008fc40003f25270 */
[----:B------:R-:W-:Y:S02]  /*2030*/  SEL R5, R11, R16, !P0 ;  /* 0x000000100b057207 */ /* 0x000fe40004000000 */
[----:B------:R-:W-:Y:S02]  /*2040*/  SEL R19, R9, R20, !P1 ;  /* 0x0000001409137207 */ /* 0x000fe40004800000 */
[----:B------:R-:W-:Y:S01]  /*2050*/  SEL R7, R13, R22, !P1 ;  /* 0x000000160d077207 */ /* 0x000fe20004800000 */
[----:B----4-:R-:W-:-:S04]  /*2060*/  IMAD.HI.U32 R20, R17, R2, RZ ;  /* 0x0000000211147227 */ /* 0x010fc800078e00ff */
[----:B------:R-:W-:Y:S01]  /*2070*/  IMAD.HI.U32 R6, R19, R2, RZ ;  /* 0x0000000213067227 */ /* 0x000fe200078e00ff */
[----:B------:R-:W-:-:S04]  /*2080*/  @P3 SHF.R.U32.HI R17, RZ, R3, R20 ;  /* 0x00000003ff113219 */ /* 0x000fc80000011614 */
        /* <DEDUP_REMOVED lines=8> */
[----:B------:R-:W-:-:S04]  /*2110*/  @!P0 IMAD.HI.U32 R16, R7, R2, RZ ;  /* 0x0000000207108227 */ /* 0x000fc800078e00ff */
[----:B------:R-:W-:Y:S01]  /*2120*/  IMAD.MOV R2, RZ, RZ, -R6 ;  /* 0x000000ffff027224 */ /* 0x000fe200078e0a06 */
[----:B------:R-:W-:-:S03]  /*2130*/  @!P0 SHF.R.U32.HI R16, RZ, R3, R16 ;  /* 0x00000003ff108219 */ /* 0x000fc60000011610 */
[----:B------:R-:W-:Y:S01]  /*2140*/  IMAD R2, R72, R2, R5 ;  /* 0x0000000248027224 */ /* 0x000fe200078e0205 */
[----:B------:R-:W-:Y:S02]  /*2150*/  @!P0 SEL R3, R7, R16, !P3 ;  /* 0x0000001007038207 */ /* 0x000fe40005800000 */
[----:B------:R-:W-:-:S03]  /*2160*/  IADD3 R16, PT, PT, -R5, RZ, RZ ;  /* 0x000000ff05107210 */ /* 0x000fc60007ffe1ff */
[--C-:B------:R-:W-:Y:S02]  /*2170*/  @!P0 IMAD.IADD R6, R6, 0x1, -R3.reuse ;  /* 0x0000000106068824 */ /* 0x100fe400078e0a03 */
[----:B------:R-:W-:Y:S01]  /*2180*/  @!P0 IMAD R3, R2, R19, R3 ;  /* 0x0000001302038224 */ /* 0x000fe200078e0203 */
[----:B------:R-:W-:Y:S01]  /*2190*/  IADD3 R2, PT, PT, -R7, RZ, RZ ;  /* 0x000000ff07027210 */ /* 0x000fe20007ffe1ff */
[----:B------:R-:W-:Y:S02]  /*21a0*/  @!P0 IMAD R5, R72, R6, R7 ;  /* 0x0000000648058224 */ /* 0x000fe400078e0207 */
[----:B------:R-:W-:Y:S02]  /*21b0*/  IMAD R11, R4, R16, R11 ;  /* 0x00000010040b7224 */ /* 0x000fe400078e020b */
[----:B------:R-:W-:Y:S02]  /*21c0*/  @!P0 IMAD.MOV.U32 R7, RZ, RZ, R3 ;  /* 0x000000ffff078224 */ /* 0x000fe400078e0003 */
[----:B------:R-:W-:-:S02]  /*21d0*/  IMAD R2, R18, R2, R13 ;  /* 0x0000000212027224 */ /* 0x000fc400078e020d */
[----:B------:R-:W-:Y:S02]  /*21e0*/  IMAD R11, R5, R4, R11 ;  /* 0x00000004050b7224 */ /* 0x000fe400078e020b */
[----:B------:R-:W-:Y:S02]  /*21f0*/  IMAD R13, R7, R18, R2 ;  /* 0x00000012070d7224 */ /* 0x000fe400078e0202 */
.L_x_34:
[----:B------:R-:W1:Y:S02]  /*2200*/  LDCU UR8, c[0x0][0xb30] ;  /* 0x00016600ff0877ac */ /* 0x000e640008000800 */
[----:B-1----:R-:W-:-:S09]  /*2210*/  UISETP.NE.AND UP0, UPT, UR8, 0x1, UPT ;  /* 0x000000010800788c */ /* 0x002fd2000bf05270 */
[----:B------:R-:W-:Y:S05]  /*2220*/  BRA.U UP0, `(.L_x_35) ;  /* 0x0000000100407547 */ /* 0x000fea000b800000 */
[----:B------:R-:W1:Y:S08]  /*2230*/  LDC.64 R4, c[0x0][0xb10] ;  /* 0x0002c400ff047b82 */ /* 0x000e700000000a00 */
[----:B------:R-:W2:Y:S08]  /*2240*/  LDC.64 R2, c[0x0][0xb18] ;  /* 0x0002c600ff027b82 */ /* 0x000eb00000000a00 */
[----:B------:R-:W3:Y:S08]  /*2250*/  LDC R6, c[0x0][0xb20] ;  /* 0x0002c800ff067b82 */ /* 0x000ef00000000800 */
[----:B------:R-:W4:Y:S01]  /*2260*/  LDC R16, c[0x0][0xb0c] ;  /* 0x0002c300ff107b82 */ /* 0x000f220000000800 */
[----:B-1----:R-:W-:-:S05]  /*2270*/  IMAD.HI.U32 R4, R13, R4, RZ ;  /* 0x000000040d047227 */ /* 0x002fca00078e00ff */
[----:B------:R-:W-:Y:S01]  /*2280*/  SHF.R.U32.HI R4, RZ, R5, R4 ;  /* 0x00000005ff047219 */ /* 0x000fe20000011604 */
[----:B--2---:R-:W-:Y:S01]  /*2290*/  IMAD.HI.U32 R3, R11, R3, RZ ;  /* 0x000000030b037227 */ /* 0x004fe200078e00ff */
[----:B------:R-:W-:-:S04]  /*22a0*/  ISETP.NE.AND P0, PT, R2, 0x1, PT ;  /* 0x000000010200780c */ /* 0x000fc80003f05270 */
[----:B---3--:R-:W-:-:S04]  /*22b0*/  SHF.R.U32.HI R6, RZ, R6, R3 ;  /* 0x00000006ff067219 */ /* 0x008fc80000011603 */
[----:B------:R-:W-:Y:S02]  /*22c0*/  SEL R3, R11, R6, !P0 ;  /* 0x000000060b037207 */ /* 0x000fe40004000000 */
[----:B----4-:R-:W-:-:S04]  /*22d0*/  ISETP.NE.AND P1, PT, R16, 0x1, PT ;  /* 0x000000011000780c */ /* 0x010fc80003f25270 */
[----:B------:R-:W-:-:S05]  /*22e0*/  SEL R4, R13, R4, !P1 ;  /* 0x000000040d047207 */ /* 0x000fca0004800000 */
[----:B------:R-:W-:Y:S02]  /*22f0*/  IMAD.IADD R5, R3, 0x1, -R4 ;  /* 0x0000000103057824 */ /* 0x000fe400078e0a04 */
[----:B------:R-:W-:Y:S02]  /*2300*/  IMAD.IADD R3, R4, 0x1, -R3 ;  /* 0x0000000104037824 */ /* 0x000fe400078e0a03 */
[----:B------:R-:W-:Y:S02]  /*2310*/  IMAD R13, R5, R16, R13 ;  /* 0x00000010050d7224 */ /* 0x000fe400078e020d */
[----:B------:R-:W-:-:S07]  /*2320*/  IMAD R11, R3, R2, R11 ;  /* 0x00000002030b7224 */ /* 0x000fce00078e020b */
.L_x_35:
[----:B------:R-:W-:Y:S01]  /*2330*/  VIADD R14, R14, 0x1 ;  /* 0x000000010e0e7836 */ /* 0x000fe20000000000 */
[----:B------:R-:W-:Y:S01]  /*2340*/  PLOP3.LUT P1, PT, PT, PT, PT, 0x80, 0x8 ;  /* 0x000000000008781c */ /* 0x000fe20003f2f070 */
[----:B------:R-:W-:Y:S02]  /*2350*/  IMAD.IADD R21, R13, 0x1, R152 ;  /* 0x000000010d157824 */ /* 0x000fe400078e0298 */
[----:B------:R-:W-:Y:S01]  /*2360*/  IMAD.IADD R20, R11, 0x1, R150 ;  /* 0x000000010b147824 */ /* 0x000fe200078e0296 */
[----:B------:R-:W-:-:S04]  /*2370*/  ISETP.NE.AND P0, PT, R14, 0x2, PT ;  /* 0x000000020e00780c */ /* 0x000fc80003f05270 */
[----:B------:R-:W-:Y:S02]  /*2380*/  SEL R3, RZ, 0x1, P0 ;  /* 0x00000001ff037807 */ /* 0x000fe40000000000 */
[----:B------:R-:W-:Y:S02]  /*2390*/  SEL R14, R14, RZ, P0 ;  /* 0x000000ff0e0e7207 */ /* 0x000fe40000000000 */
[----:B------:R-:W-:Y:S01]  /*23a0*/  LOP3.LUT R12, R12, R3, RZ, 0x3c, !PT ;  /* 0x000000030c0c7212 */ /* 0x000fe200078e3cff */
[----:B------:R-:W-:Y:S06]  /*23b0*/  @P2 BRA `(.L_x_36) ;  /* 0xfffffff000a02947 */ /* 0x000fec000383ffff */
[----:B------:R-:W-:Y:S01]  /*23c0*/  UIADD3 UR4, UPT, UPT, UR4, 0x60, URZ ;  /* 0x0000006004047890 */ /* 0x000fe2000fffe0ff */
[----:B------:R-:W-:-:S03]  /*23d0*/  SHF.L.U32 R3, R15, 0x1f, RZ ;  /* 0x0000001f0f037819 */ /* 0x000fc600000006ff */
[----:B------:R-:W-:-:S09]  /*23e0*/  ULEA UR5, UR6, UR4, 0x3 ;  /* 0x0000000406057291 */ /* 0x000fd2000f8e18ff */
[----:B------:R-:W1:Y:S02]  /*23f0*/  SYNCS.PHASECHK.TRANS64.TRYWAIT P0, [UR5], R3 ;  /* 0x00000003ff0075a7 */ /* 0x000e640008001105 */
[----:B-1----:R-:W-:Y:S05]  /*2400*/  @!P0 BRA `(.L_x_37) ;  /* 0x0000006400448947 */ /* 0x002fea0003800000 */
.L_x_119:
[----:B------:R-:W-:-:S04]  /*2410*/  UIADD3 UR6, UPT, UPT, UR6, 0x1, URZ ;  /* 0x0000000106067890 */ /* 0x000fc8000fffe0ff */
[----:B------:R-:W-:-:S04]  /*2420*/  UISETP.NE.AND UP0, UPT, UR6, 0xc, UPT ;  /* 0x0000000c0600788c */ /* 0x000fc8000bf05270 */
[----:B------:R-:W-:Y:S02]  /*2430*/  USEL UR7, URZ, 0x1, UP0 ;  /* 0x00000001ff077887 */ /* 0x000fe40008000000 */
[----:B------:R-:W-:-:S04]  /*2440*/  USEL UR6, UR6, URZ, UP0 ;  /* 0x000000ff06067287 */ /* 0x000fc80008000000 */
[----:B------:R-:W-:Y:S01]  /*2450*/  ULEA UR5, UR6, UR4, 0x3 ;  /* 0x0000000406057291 */ /* 0x000fe2000f8e18ff */
[----:B------:R-:W-:-:S04]  /*2460*/  LOP3.LUT R2, R15, UR7, RZ, 0x3c, !PT ;  /* 0x000000070f027c12 */ /* 0x000fc8000f8e3cff */
[----:B-1----:R-:W-:-:S04]  /*2470*/  SHF.L.U32 R3, R2, 0x1f, RZ ;  /* 0x0000001f02037819 */ /* 0x002fc800000006ff */
[----:B------:R-:W1:Y:S02]  /*2480*/  SYNCS.PHASECHK.TRANS64.TRYWAIT P0, [UR5], R3 ;  /* 0x00000003ff0075a7 */ /* 0x000e640008001105 */
[----:B-1----:R-:W-:Y:S05]  /*2490*/  @!P0 BRA `(.L_x_38) ;  /* 0x0000006400388947 */ /* 0x002fea0003800000 */
.L_x_121:
        /* <DEDUP_REMOVED lines=9> */
.L_x_123:
        /* <DEDUP_REMOVED lines=9> */
.L_x_125:
        /* <DEDUP_REMOVED lines=9> */
.L_x_127:
        /* <DEDUP_REMOVED lines=9> */
.L_x_129:
        /* <DEDUP_REMOVED lines=9> */
.L_x_131:
        /* <DEDUP_REMOVED lines=9> */
.L_x_133:
        /* <DEDUP_REMOVED lines=9> */
.L_x_135:
        /* <DEDUP_REMOVED lines=9> */
.L_x_137:
        /* <DEDUP_REMOVED lines=9> */
.L_x_139:
[----:B------:R-:W-:-:S04]  /*29b0*/  UIADD3 UR6, UPT, UPT, UR6, 0x1, URZ ;  /* 0x0000000106067890 */ /* 0x000fc8000fffe0ff */
[----:B------:R-:W-:-:S04]  /*29c0*/  UISETP.NE.AND UP0, UPT, UR6, 0xc, UPT ;  /* 0x0000000c0600788c */ /* 0x000fc8000bf05270 */
[----:B------:R-:W-:Y:S02]  /*29d0*/  USEL UR5, URZ, 0x1, UP0 ;  /* 0x00000001ff057887 */ /* 0x000fe40008000000 */
[----:B------:R-:W-:-:S04]  /*29e0*/  USEL UR6, UR6, URZ, UP0 ;  /* 0x000000ff06067287 */ /* 0x000fc80008000000 */
[----:B------:R-:W-:Y:S01]  /*29f0*/  ULEA UR6, UR6, UR4, 0x3 ;  /* 0x0000000406067291 */ /* 0x000fe2000f8e18ff */
[----:B-1----:R-:W-:-:S04]  /*2a00*/  LOP3.LUT R3, R2, UR5, RZ, 0x3c, !PT ;  /* 0x0000000502037c12 */ /* 0x002fc8000f8e3cff */
[----:B------:R-:W-:Y:S01]  /*2a10*/  SHF.L.U32 R3, R3, 0x1f, RZ ;  /* 0x0000001f03037819 */ /* 0x000fe200000006ff */
[----:B----4-:R-:W-:-:S07]  /*2a20*/  IMAD.U32 R0, RZ, RZ, UR6 ;  /* 0x00000006ff007e24 */ /* 0x010fce000f8e00ff */
.L_x_48:
[----:B-1----:R1:W2:Y:S02]  /*2a30*/  SYNCS.PHASECHK.TRANS64.TRYWAIT P0, [R0+URZ], R3 ;  /* 0x00000003000075a7 */ /* 0x0022a400080011ff */
[----:B--2---:R-:W-:Y:S05]  /*2a40*/  @!P0 NANOSLEEP.SYNCS 0x989680 ;  /* 0x009896800000895d */ /* 0x004fea0003900000 */
[----:B------:R-:W2:Y:S02]  /*2a50*/  @!P0 SYNCS.PHASECHK.TRANS64 P0, [R0+URZ], R3 ;  /* 0x00000003000085a7 */ /* 0x000ea400080010ff */
[----:B--2---:R-:W-:Y:S05]  /*2a60*/  @P0 EXIT ;  /* 0x000000000000094d */ /* 0x004fea0003800000 */
[----:B------:R-:W-:Y:S05]  /*2a70*/  BRA `(.L_x_48) ;  /* 0xfffffffc00ec7947 */ /* 0x000fea000383ffff */
.L_x_18:
[----:B------:R-:W-:-:S04]  /*2a80*/  UISETP.NE.AND UP1, UPT, UR37, URZ, UPT ;  /* 0x000000ff2500728c */ /* 0x000fc8000bf25270 */
[----:B------:R-:W-:-:S09]  /*2a90*/  UISETP.NE.OR UP1, UPT, UR8, 0x1, UP1 ;  /* 0x000000010800788c */ /* 0x000fd20008f25670 */
[----:B------:R-:W-:Y:S05]  /*2aa0*/  BRA.U UP1, `(.L_x_49) ;  /* 0x0000000501487547 */ /* 0x000fea000b800000 */
[----:B------:R-:W-:Y:S01]  /*2ab0*/  ISETP.NE.AND P2, PT, R2, RZ, PT ;  /* 0x000000ff0200720c */ /* 0x000fe20003f45270 */
[----:B------:R-:W-:Y:S01]  /*2ac0*/  IMAD.MOV.U32 R12, RZ, RZ, 0x1 ;  /* 0x00000001ff0c7424 */ /* 0x000fe200078e00ff */
[----:B------:R-:W-:Y:S02]  /*2ad0*/  CS2R R10, SRZ ;  /* 0x00000000000a7805 */ /* 0x000fe4000001ff00 */
[----:B------:R-:W-:Y:S01]  /*2ae0*/  CS2R R8, SRZ ;  /* 0x0000000000087805 */ /* 0x000fe2000001ff00 */
[----:B------:R-:W-:Y:S01]  /*2af0*/  UMOV UR4, 0x400 ;  /* 0x0000040000047882 */ /* 0x000fe20000000000 */
[----:B------:R-:W-:Y:S01]  /*2b00*/  UMOV UR6, URZ ;  /* 0x000000ff00067c82 */ /* 0x000fe20008000000 */
[----:B------:R-:W-:-:S12]  /*2b10*/  ULEA UR37, UR37, UR4, 0x18 ;  /* 0x0000000425257291 */ /* 0x000fd8000f8ec0ff */
.L_x_53:
[----:B------:R-:W-:Y:S02]  /*2b20*/  LEA R0, R8, UR37, 0x3 ;  /* 0x0000002508007c11 */ /* 0x000fe4000f8e18ff */
[----:B------:R-:W-:-:S03]  /*2b30*/  SHF.L.U32 R5, R9, 0x1f, RZ ;  /* 0x0000001f09057819 */ /* 0x000fc600000006ff */
[----:B------:R-:W-:Y:S01]  /*2b40*/  VIADD R4, R0, 0x160 ;  /* 0x0000016000047836 */ /* 0x000fe20000000000 */
[----:B------:R-:W1:Y:S02]  /*2b50*/  SYNCS.PHASECHK.TRANS64.TRYWAIT P0, [R0+URZ+0x150], R5 ;  /* 0x00015005000075a7 */ /* 0x000e6400080011ff */
[----:B-1----:R-:W-:Y:S05]  /*2b60*/  @!P0 BRA `(.L_x_50) ;  /* 0x0000006000748947 */ /* 0x002fea0003800000 */
.L_x_140:
[----:B------:R-:W-:Y:S01]  /*2b70*/  ULEA UR5, UR6, UR37, 0x3 ;  /* 0x0000002506057291 */ /* 0x000fe2000f8e18ff */
[----:B------:R-:W-:Y:S02]  /*2b80*/  PRMT R4, RZ, 0x654, R4 ;  /* 0x00000654ff047816 */ /* 0x000fe40000000004 */
[----:B-1----:R-:W-:Y:S01]  /*2b90*/  SHF.L.U32 R5, R12, 0x1f, RZ ;  /* 0x0000001f0c057819 */ /* 0x002fe200000006ff */
[----:B------:R-:W-:Y:S01]  /*2ba0*/  UIADD3 UR4, UPT, UPT, UR5, 0xf0, URZ ;  /* 0x000000f005047890 */ /* 0x000fe2000fffe0ff */
[----:B------:R1:W-:Y:S05]  /*2bb0*/  SYNCS.ARRIVE.TRANS64.RED.A1T0 RZ, [R4+URZ], RZ ;  /* 0x000000ff04ff79a7 */ /* 0x0003ea00081004ff */
[----:B------:R-:W-:Y:S01]  /*2bc0*/  IMAD.U32 R7, RZ, RZ, UR4 ;  /* 0x00000004ff077e24 */ /* 0x000fe2000f8e00ff */
[----:B------:R-:W2:Y:S04]  /*2bd0*/  SYNCS.PHASECHK.TRANS64.TRYWAIT P0, [UR5+0x100], R5 ;  /* 0x00010005ff0075a7 */ /* 0x000ea80008001105 */
[----:B------:R-:W-:Y:S01]  /*2be0*/  PRMT R6, R2, 0x654, R7 ;  /* 0x0000065402067816 */ /* 0x000fe20000000007 */
[----:B-1----:R-:W-:Y:S01]  /*2bf0*/  @!P2 IMAD.MOV.U32 R4, RZ, RZ, 0x10 ;  /* 0x00000010ff04a424 */ /* 0x002fe200078e00ff */
[----:B--2---:R-:W-:Y:S06]  /*2c00*/  @!P0 BRA `(.L_x_51) ;  /* 0x0000006000608947 */ /* 0x004fec0003800000 */
.L_x_142:
[----:B------:R-:W-:Y:S01]  /*2c10*/  ULEA UR4, UR6, UR37, 0x4 ;  /* 0x0000002506047291 */ /* 0x000fe2000f8e20ff */
[----:B------:R-:W-:Y:S01]  /*2c20*/  SEL R3, R6, R3, !P2 ;  /* 0x0000000306037207 */ /* 0x000fe20005000000 */
[----:B------:R-:W-:Y:S01]  /*2c30*/  UIADD3 UR5, UPT, UPT, UR5, 0xf0, URZ ;  /* 0x000000f005057890 */ /* 0x000fe2000fffe0ff */
[----:B-1----:R-:W-:Y:S01]  /*2c40*/  LEA R0, R11, UR37, 0x3 ;  /* 0x000000250b007c11 */ /* 0x002fe2000f8e18ff */
[----:B------:R-:W-:Y:S01]  /*2c50*/  UIADD3 UR4, UPT, UPT, UR4, 0x180, URZ ;  /* 0x0000018004047890 */ /* 0x000fe2000fffe0ff */
[----:B------:R-:W-:Y:S01]  /*2c60*/  SHF.L.U32 R5, R10, 0x1f, RZ ;  /* 0x0000001f0a057819 */ /* 0x000fe200000006ff */
[----:B------:R1:W-:Y:S01]  /*2c70*/  @!P2 SYNCS.ARRIVE.TRANS64.RED RZ, [R3+URZ], R4 ;  /* 0x0000000403ffa9a7 */ /* 0x0003e200080004ff */
[----:B------:R-:W-:Y:S01]  /*2c80*/  UIADD3 UR6, UPT, UPT, UR6, 0x1, URZ ;  /* 0x0000000106067890 */ /* 0x000fe2000fffe0ff */
[----:B------:R-:W-:-:S03]  /*2c90*/  VIADD R8, R8, 0x1 ;  /* 0x0000000108087836 */ /* 0x000fc60000000000 */
[----:B------:R-:W-:Y:S02]  /*2ca0*/  UISETP.NE.AND UP0, UPT, UR6, 0x2, UPT ;  /* 0x000000020600788c */ /* 0x000fe4000bf05270 */
[----:B------:R-:W-:Y:S06]  /*2cb0*/  UGETNEXTWORKID.BROADCAST [UR4], [UR5] ;  /* 0x00000000040073ca */ /* 0x000fec0008000100 */
[----:B------:R-:W-:Y:S01]  /*2cc0*/  USEL UR4, URZ, 0x1, UP0 ;  /* 0x00000001ff047887 */ /* 0x000fe20008000000 */
[----:B------:R-:W-:Y:S01]  /*2cd0*/  ISETP.NE.AND P0, PT, R8, 0x2, PT ;  /* 0x000000020800780c */ /* 0x000fe20003f05270 */
[----:B------:R-:W-:Y:S01]  /*2ce0*/  USEL UR6, UR6, URZ, UP0 ;  /* 0x000000ff06067287 */ /* 0x000fe20008000000 */
[----:B------:R-:W2:Y:S03]  /*2cf0*/  SYNCS.PHASECHK.TRANS64.TRYWAIT P1, [R0+URZ+0xf0], R5 ;  /* 0x0000f005000075a7 */ /* 0x000ea600080211ff */
[----:B------:R-:W-:Y:S01]  /*2d00*/  LOP3.LUT R12, R12, UR4, RZ, 0x3c, !PT ;  /* 0x000000040c0c7c12 */ /* 0x000fe2000f8e3cff */
[----:B-12---:R-:W-:Y:S07]  /*2d10*/  @!P1 BRA `(.L_x_52) ;  /* 0x0000006000349947 */ /* 0x006fee0003800000 */
.L_x_143:
[C---:B------:R-:W-:Y:S01]  /*2d20*/  LEA R4, R11.reuse, UR37, 0x4 ;  /* 0x000000250b047c11 */ /* 0x040fe2000f8e20ff */
[----:B-1----:R-:W-:Y:S01]  /*2d30*/  VIADD R0, R0, 0x100 ;  /* 0x0000010000007836 */ /* 0x002fe20000000000 */
[----:B------:R-:W-:Y:S01]  /*2d40*/  SEL R8, R8, RZ, P0 ;  /* 0x000000ff08087207 */ /* 0x000fe20000000000 */
[----:B------:R-:W-:-:S03]  /*2d50*/  VIADD R11, R11, 0x1 ;  /* 0x000000010b0b7836 */ /* 0x000fc60000000000 */
[----:B------:R-:W1:Y:S01]  /*2d60*/  LDS.128 R4, [R4+0x180] ;  /* 0x0001800004047984 */ /* 0x000e620000000c00 */
[----:B------:R-:W-:Y:S02]  /*2d70*/  PRMT R0, RZ, 0x654, R0 ;  /* 0x00000654ff007816 */ /* 0x000fe40000000000 */
[C---:B------:R-:W-:Y:S01]  /*2d80*/  ISETP.NE.AND P1, PT, R11.reuse, 0x2, PT ;  /* 0x000000020b00780c */ /* 0x040fe20003f25270 */
[----:B------:R-:W-:Y:S01]  /*2d90*/  @!PT LDS RZ, [RZ] ;  /* 0x00000000fffff984 */ /* 0x000fe20000000800 */
[----:B------:R-:W-:Y:S01]  /*2da0*/  @!PT LDS RZ, [RZ] ;  /* 0x00000000fffff984 */ /* 0x000fe20000000800 */
[----:B------:R-:W-:Y:S01]  /*2db0*/  @!PT LDS RZ, [RZ] ;  /* 0x00000000fffff984 */ /* 0x000fe20000000800 */
[----:B------:R-:W-:Y:S01]  /*2dc0*/  @!PT LDS RZ, [RZ] ;  /* 0x00000000fffff984 */ /* 0x000fe20000000800 */
[----:B------:R2:W-:Y:S06]  /*2dd0*/  MEMBAR.ALL.CTA ;  /* 0x0000000000007992 */ /* 0x0005ec0000008000 */
[----:B--2---:R-:W2:Y:S01]  /*2de0*/  FENCE.VIEW.ASYNC.S ;  /* 0x00000000000073c6 */ /* 0x004ea20000000000 */
[----:B------:R-:W-:Y:S01]  /*2df0*/  SEL R11, R11, RZ, P1 ;  /* 0x000000ff0b0b7207 */ /* 0x000fe20000800000 */
[----:B--2---:R2:W-:Y:S01]  /*2e00*/  SYNCS.ARRIVE.TRANS64.RED.A1T0 RZ, [R0+URZ], RZ ;  /* 0x000000ff00ff79a7 */ /* 0x0045e200081004ff */
[----:B-1----:R-:W-:-:S02]  /*2e10*/  LOP3.LUT P3, RZ, R6, 0x1, RZ, 0xc0, !PT ;  /* 0x0000000106ff7812 */ /* 0x002fc4000786c0ff */
[----:B------:R-:W-:-:S04]  /*2e20*/  SEL R5, RZ, 0x1, P1 ;  /* 0x00000001ff057807 */ /* 0x000fc80000800000 */
[----:B------:R-:W-:Y:S02]  /*2e30*/  LOP3.LUT R10, R10, R5, RZ, 0x3c, !PT ;  /* 0x000000050a0a7212 */ /* 0x000fe400078e3cff */
[----:B--2---:R-:W-:-:S04]  /*2e40*/  SEL R0, RZ, 0x1, P0 ;  /* 0x00000001ff007807 */ /* 0x004fc80000000000 */
[----:B------:R-:W-:Y:S01]  /*2e50*/  LOP3.LUT R9, R9, R0, RZ, 0x3c, !PT ;  /* 0x0000000009097212 */ /* 0x000fe200078e3cff */
[----:B------:R-:W-:Y:S06]  /*2e60*/  @P3 BRA `(.L_x_53) ;  /* 0xfffffffc002c3947 */ /* 0x000fec000383ffff */
[----:B------:R-:W-:Y:S01]  /*2e70*/  ULEA UR5, UR6, UR37, 0x3 ;  /* 0x0000002506057291 */ /* 0x000fe2000f8e18ff */
[----:B------:R-:W-:-:S08]  /*2e80*/  SHF.L.U32 R3, R12, 0x1f, RZ ;  /* 0x0000001f0c037819 */ /* 0x000fd000000006ff */
[----:B------:R-:W1:Y:S02]  /*2e90*/  SYNCS.PHASECHK.TRANS64 P0, [UR5+0x100], R3 ;  /* 0x00010003ff0075a7 */ /* 0x000e640008001005 */
[----:B-1----:R-:W-:Y:S05]  /*2ea0*/  @P0 BRA `(.L_x_54) ;  /* 0x0000000000080947 */ /* 0x002fea0003800000 */
[----:B------:R-:W1:Y:S02]  /*2eb0*/  SYNCS.PHASECHK.TRANS64.TRYWAIT P0, [UR5+0x100], R3 ;  /* 0x00010003ff0075a7 */ /* 0x000e640008001105 */
[----:B-1----:R-:W-:Y:S05]  /*2ec0*/  @!P0 BRA `(.L_x_55) ;  /* 0x0000005c00dc8947 */ /* 0x002fea0003800000 */
.L_x_54:
[----:B------:R-:W-:-:S04]  /*2ed0*/  UIADD3 UR4, UPT, UPT, UR6, 0x1, URZ ;  /* 0x0000000106047890 */ /* 0x000fc8000fffe0ff */
[----:B------:R-:W-:-:S04]  /*2ee0*/  UISETP.NE.AND UP0, UPT, UR4, 0x2, UPT ;  /* 0x000000020400788c */ /* 0x000fc8000bf05270 */
[----:B------:R-:W-:Y:S02]  /*2ef0*/  USEL UR7, URZ, 0x1, UP0 ;  /* 0x00000001ff077887 */ /* 0x000fe40008000000 */
[----:B------:R-:W-:-:S04]  /*2f00*/  USEL UR4, UR4, URZ, UP0 ;  /* 0x000000ff04047287 */ /* 0x000fc80008000000 */
[----:B------:R-:W-:Y:S01]  /*2f10*/  ULEA UR4, UR4, UR37, 0x3 ;  /* 0x0000002504047291 */ /* 0x000fe2000f8e18ff */
[----:B-1----:R-:W-:-:S04]  /*2f20*/  LOP3.LUT R3, R12, UR7, RZ, 0x3c, !PT ;  /* 0x000000070c037c12 */ /* 0x002fc8000f8e3cff */
[----:B------:R-:W-:-:S04]  /*2f30*/  SHF.L.U32 R0, R3, 0x1f, RZ ;  /* 0x0000001f03007819 */ /* 0x000fc800000006ff */
[----:B------:R-:W1:Y:S02]  /*2f40*/  SYNCS.PHASECHK.TRANS64 P0, [UR4+0x100], R0 ;  /* 0x00010000ff0075a7 */ /* 0x000e640008001004 */
[----:B-1----:R-:W-:Y:S05]  /*2f50*/  @P0 EXIT ;  /* 0x000000000000094d */ /* 0x002fea0003800000 */
[----:B------:R-:W-:Y:S02]  /*2f60*/  SHF.L.U32 R3, R3, 0x1f, RZ ;  /* 0x0000001f03037819 */ /* 0x000fe400000006ff */
[----:B------:R-:W-:-:S07]  /*2f70*/  MOV R0, UR4 ;  /* 0x0000000400007c02 */ /* 0x000fce0008000f00 */
.L_x_56:
[----:B-1----:R1:W2:Y:S02]  /*2f80*/  SYNCS.PHASECHK.TRANS64.TRYWAIT P0, [R0+URZ+0x100], R3 ;  /* 0x00010003000075a7 */ /* 0x0022a400080011ff */
[----:B--2---:R-:W-:Y:S05]  /*2f90*/  @!P0 NANOSLEEP.SYNCS 0x989680 ;  /* 0x009896800000895d */ /* 0x004fea0003900000 */
[----:B------:R-:W2:Y:S02]  /*2fa0*/  @!P0 SYNCS.PHASECHK.TRANS64 P0, [R0+URZ+0x100], R3 ;  /* 0x00010003000085a7 */ /* 0x000ea400080010ff */
[----:B--2---:R-:W-:Y:S05]  /*2fb0*/  @P0 EXIT ;  /* 0x000000000000094d */ /* 0x004fea0003800000 */
[----:B------:R-:W-:Y:S05]  /*2fc0*/  BRA `(.L_x_56) ;  /* 0xfffffffc00ec7947 */ /* 0x000fea000383ffff */
.L_x_49:
[----:B------:R-:W-:-:S09]  /*2fd0*/  UISETP.NE.AND UP1, UPT, UR8, URZ, UPT ;  /* 0x000000ff0800728c */ /* 0x000fd2000bf25270 */
[----:B------:R-:W-:Y:S05]  /*2fe0*/  BRA.U UP1, `(.L_x_57) ;  /* 0x0000000d017c7547 */ /* 0x000fea000b800000 */
[----:B------:R-:W-:Y:S01]  /*2ff0*/  UMOV UR4, 0x40 ;  /* 0x0000004000047882 */ /* 0x000fe20000000000 */
[----:B------:R-:W-:Y:S01]  /*3000*/  NOP ;  /* 0x0000000000007918 */ /* 0x000fe20000000000 */
[----:B------:R-:W-:Y:S01]  /*3010*/  ULEA UR4, UR37, UR4, 0x18 ;  /* 0x0000000425047291 */ /* 0x000fe2000f8ec0ff */
[----:B------:R-:W-:Y:S02]  /*3020*/  UMOV UR5, 0x400 ;  /* 0x0000040000057882 */ /* 0x000fe40000000000 */
[----:B------:R-:W-:-:S06]  /*3030*/  ULEA UR37, UR37, UR5, 0x18 ;  /* 0x0000000525257291 */ /* 0x000fcc000f8ec0ff */
[----:B------:R-:W1:Y:S02]  /*3040*/  LDS.U8 R0, [UR4+0x1c] ;  /* 0x00001c04ff007984 */ /* 0x000e640008000000 */
[----:B-1----:R-:W-:-:S13]  /*3050*/  ISETP.NE.AND P0, PT, R0, RZ, PT ;  /* 0x000000ff0000720c */ /* 0x002fda0003f05270 */
[----:B------:R-:W-:Y:S05]  /*3060*/  @P0 BRA `(.L_x_58) ;  /* 0x0000000000580947 */ /* 0x000fea0003800000 */
[----:B------:R-:W-:-:S13]  /*3070*/  ELECT P0, URZ, PT ;  /* 0x0000000000ff782f */ /* 0x000fda0003800000 */
[----:B------:R-:W-:Y:S05]  /*3080*/  @!P0 BRA `(.L_x_59) ;  /* 0x0000000000608947 */ /* 0x000fea0003800000 */
[----:B------:R-:W-:Y:S01]  /*3090*/  UMOV UR5, 0x10 ;  /* 0x0000001000057882 */ /* 0x000fe20000000000 */
[----:B------:R-:W-:Y:S01]  /*30a0*/  HFMA2 R0, -RZ, RZ, 0, 5.9604644775390625e-08 ;  /* 0x00000001ff007431 */ /* 0x000fe200000001ff */
[----:B------:R-:W-:-:S03]  /*30b0*/  MOV R2, 0xffff ;  /* 0x0000ffff00027802 */ /* 0x000fc60000000f00 */
[----:B------:R-:W-:Y:S04]  /*30c0*/  DEPBAR.LE SB1, 0x36 ;  /* 0x00009d800000791a */ /* 0x000fe80000000000 */
[----:B------:R-:W1:Y:S02]  /*30d0*/  UTCATOMSWS.FIND_AND_SET.ALIGN UP0, UR5, UR5 ;  /* 0x00000005000575e3 */ /* 0x000e640008000800 */
[----:B-1----:R-:W-:Y:S01]  /*30e0*/  MOV R3, UR5 ;  /* 0x0000000500037c02 */ /* 0x002fe20008000f00 */
[----:B------:R-:W-:Y:S06]  /*30f0*/  BRA.U UP0, `(.L_x_60) ;  /* 0x0000000100187547 */ /* 0x000fec000b800000 */
.L_x_61:
[----:B------:R-:W-:Y:S05]  /*3100*/  NANOSLEEP 0x64 ;  /* 0x000000640000795d */ /* 0x000fea0003800000 */
[----:B------:R-:W-:-:S05]  /*3110*/  UMOV UR5, 0x10 ;  /* 0x0000001000057882 */ /* 0x000fca0000000000 */
[----:B------:R-:W-:Y:S04]  /*3120*/  DEPBAR.LE SB1, 0x36 ;  /* 0x00009d800000791a */ /* 0x000fe80000000000 */
[----:B------:R-:W1:Y:S02]  /*3130*/  UTCATOMSWS.FIND_AND_SET.ALIGN UP0, UR5, UR5 ;  /* 0x00000005000575e3 */ /* 0x000e640008000800 */
[----:B-1----:R-:W-:Y:S01]  /*3140*/  MOV R3, UR5 ;  /* 0x0000000500037c02 */ /* 0x002fe20008000f00 */
[----:B------:R-:W-:Y:S05]  /*3150*/  BRA.U !UP0, `(.L_x_61) ;  /* 0xfffffffd08e87547 */ /* 0x000fea000b83ffff */
.L_x_60:
[-C--:B------:R-:W-:Y:S02]  /*3160*/  SHF.L.U32 R2, R2, R3.reuse, RZ ;  /* 0x0000000302027219 */ /* 0x080fe400000006ff */
[----:B------:R-:W-:Y:S01]  /*3170*/  SHF.L.U32 R0, R0, R3, RZ ;  /* 0x0000000300007219 */ /* 0x000fe200000006ff */
[----:B------:R-:W-:Y:S02]  /*3180*/  IMAD.SHL.U32 R3, R3, 0x20, RZ ;  /* 0x0000002003037824 */ /* 0x000fe400078e00ff */
[----:B------:R1:W-:Y:S04]  /*3190*/  ATOMS.OR RZ, [UR4+0x14], R2 ;  /* 0x00001402ffff798c */ /* 0x0003e8000b000004 */
[----:B------:R1:W-:Y:S04]  /*31a0*/  ATOMS.OR RZ, [UR4+0x18], R0 ;  /* 0x00001800ffff798c */ /* 0x0003e8000b000004 */
[----:B------:R1:W-:Y:S01]  /*31b0*/  STS [UR37+0x1a0], R3 ;  /* 0x0001a003ff007988 */ /* 0x0003e20008000825 */
[----:B------:R-:W-:Y:S05]  /*31c0*/  BRA `(.L_x_59) ;  /* 0x0000000000107947 */ /* 0x000fea0003800000 */
.L_x_58:
[----:B------:R-:W-:Y:S02]  /*31d0*/  MOV R0, 0xffffffff ;  /* 0xffffffff00007802 */ /* 0x000fe40000000f00 */
[----:B------:R-:W-:-:S03]  /*31e0*/  MOV R2, 0x3210 ;  /* 0x0000321000027802 */ /* 0x000fc60000000f00 */
[----:B------:R1:W-:Y:S04]  /*31f0*/  STS [UR37+0x1a0], R0 ;  /* 0x0001a000ff007988 */ /* 0x0003e80008000825 */
[----:B-1-3-5:R-:W-:Y:S05]  /*3200*/  CALL.REL.NOINC `($__internal_1_$__cuda_sm10x_tcgen05_guardrail_trap_phase_invalid_during_alloc) ;  /* 0x0000006000987944 */ /* 0x02afea0003c00000 */
.L_x_59:
[----:B------:R-:W-:Y:S05]  /*3210*/  WARPSYNC.ALL ;  /* 0x0000000000007948 */ /* 0x000fea0003800000 */
[----:B------:R-:W2:Y:S01]  /*3220*/  S2UR UR6, SR_CgaCtaId ;  /* 0x00000000000679c3 */ /* 0x000ea20000008800 */
[----:B------:R-:W-:Y:S01]  /*3230*/  UMOV UR4, 0x400 ;  /* 0x0000040000047882 */ /* 0x000fe20000000000 */
[----:B------:R-:W-:-:S06]  /*3240*/  NOP ;  /* 0x0000000000007918 */ /* 0x000fcc0000000000 */
[----:B------:R-:W-:Y:S06]  /*3250*/  BAR.ARV 0x6, 0xa0 ;  /* 0x0182800000007b1d */ /* 0x000fec0000002000 */
[----:B------:R-:W4:Y:S01]  /*3260*/  LDCU UR7, c[0x0][0x38c] ;  /* 0x00007180ff0777ac */ /* 0x000f220008000800 */
[----:B------:R-:W-:Y:S01]  /*3270*/  IMAD.MOV.U32 R11, RZ, RZ, 0x1 ;  /* 0x00000001ff0b7424 */ /* 0x000fe200078e00ff */
[----:B------:R-:W-:Y:S01]  /*3280*/  CS2R R8, SRZ ;  /* 0x0000000000087805 */ /* 0x000fe2000001ff00 */
[----:B------:R-:W-:Y:S01]  /*3290*/  IMAD.MOV.U32 R10, RZ, RZ, RZ ;  /* 0x000000ffff0a7224 */ /* 0x000fe200078e00ff */
[----:B------:R-:W-:Y:S01]  /*32a0*/  UMOV UR18, URZ ;  /* 0x000000ff00127c82 */ /* 0x000fe20008000000 */
[----:B------:R-:W-:Y:S01]  /*32b0*/  UMOV UR17, URZ ;  /* 0x000000ff00117c82 */ /* 0x000fe20008000000 */
[----:B------:R-:W-:Y:S01]  /*32c0*/  UMOV UR22, 0x0 ;  /* 0x0000000000167882 */ /* 0x000fe20000000000 */
[----:B------:R-:W-:Y:S01]  /*32d0*/  UMOV UR23, 0x82004a0 ;  /* 0x082004a000177882 */ /* 0x000fe20000000000 */
[----:B------:R-:W-:Y:S01]  /*32e0*/  UMOV UR20, 0x0 ;  /* 0x0000000000147882 */ /* 0x000fe20000000000 */
[----:B------:R-:W-:Y:S01]  /*32f0*/  UMOV UR21, 0x82004a0 ;  /* 0x082004a000157882 */ /* 0x000fe20000000000 */
[----:B--2---:R-:W-:Y:S01]  /*3300*/  ULEA UR6, UR6, UR4, 0x18 ;  /* 0x0000000406067291 */ /* 0x004fe2000f8ec0ff */
[----:B------:R-:W2:Y:S03]  /*3310*/  LDCU UR4, c[0x0][0x38c] ;  /* 0x00007180ff0477ac */ /* 0x000ea60008000800 */
[----:B------:R-:W-:-:S02]  /*3320*/  UIADD3 UR11, UPT, UPT, UR6, 0x8400, URZ ;  /* 0x00008400060b7890 */ /* 0x000fc4000fffe0ff */
[----:B----4-:R-:W-:-:S03]  /*3330*/  UIADD3 UR7, UPT, UPT, UR7, 0x3f, URZ ;  /* 0x0000003f07077890 */ /* 0x010fc6000fffe0ff */
[----:B-1----:R-:W1:Y:S01]  /*3340*/  LDS R0, [UR6+0x1a0] ;  /* 0x0001a006ff007984 */ /* 0x002e620008000800 */
[----:B------:R-:W-:Y:S02]  /*3350*/  UIADD3 UR12, UPT, UPT, UR6, 0x20400, URZ ;  /* 0x00020400060c7890 */ /* 0x000fe4000fffe0ff */
[----:B------:R-:W-:Y:S02]  /*3360*/  USHF.R.S32.HI UR5, URZ, 0x1f, UR7 ;  /* 0x0000001fff057899 */ /* 0x000fe40008011407 */
[----:B------:R-:W-:Y:S02]  /*3370*/  USHF.R.U32.HI UR11, URZ, 0x4, UR11 ;  /* 0x00000004ff0b7899 */ /* 0x000fe4000801160b */
[----:B------:R-:W-:Y:S02]  /*3380*/  ULEA.HI UR5, UR5, UR7, URZ, 0x6 ;  /* 0x0000000705057291 */ /* 0x000fe4000f8f30ff */
[----:B------:R-:W-:Y:S02]  /*3390*/  USHF.R.U32.HI UR12, URZ, 0x4, UR12 ;  /* 0x00000004ff0c7899 */ /* 0x000fe4000801160c */
[----:B------:R-:W-:-:S02]  /*33a0*/  USHF.R.S32.HI UR5, URZ, 0x6, UR5 ;  /* 0x00000006ff057899 */ /* 0x000fc40008011405 */
[----:B------:R-:W-:Y:S02]  /*33b0*/  ULOP3.LUT UR11, UR11, 0x3fff, URZ, 0xc0, !UPT ;  /* 0x00003fff0b0b7892 */ /* 0x000fe4000f8ec0ff */
[----:B------:R-:W-:Y:S02]  /*33c0*/  UISETP.LT.AND UP0, UPT, UR5, 0x1, UPT ;  /* 0x000000010500788c */ /* 0x000fe4000bf01270 */
[----:B------:R-:W-:Y:S02]  /*33d0*/  ULOP3.LUT UR12, UR12, 0x3fff, URZ, 0xc0, !UPT ;  /* 0x00003fff0c0c7892 */ /* 0x000fe4000f8ec0ff */
[----:B------:R-:W-:Y:S02]  /*33e0*/  USEL UR10, UR5, 0x1, !UP0 ;  /* 0x00000001050a7887 */ /* 0x000fe4000c000000 */
[----:B------:R-:W-:Y:S02]  /*33f0*/  ULOP3.LUT UR11, UR11, 0x10000, URZ, 0xfc, !UPT ;  /* 0x000100000b0b7892 */ /* 0x000fe4000f8efcff */
[----:B------:R-:W-:-:S02]  /*3400*/  ULOP3.LUT UR12, UR12, 0x10000, URZ, 0xfc, !UPT ;  /* 0x000100000c0c7892 */ /* 0x000fc4000f8efcff */
[----:B------:R-:W-:Y:S02]  /*3410*/  UIADD3 UR10, UPT, UPT, -UR10, URZ, URZ ;  /* 0x000000ff0a0a7290 */ /* 0x000fe4000fffe1ff */
[----:B--2---:R-:W-:Y:S01]  /*3420*/  UISETP.GE.AND UP3, UPT, UR4, 0x1, UPT ;  /* 0x000000010400788c */ /* 0x004fe2000bf66270 */
[----:B-1----:R-:W-:-:S15]  /*3430*/  R2UR UR19, R0 ;  /* 0x00000000001372ca */ /* 0x002fde00000e0000 */
.L_x_68:
[----:B------:R-:W-:Y:S02]  /*3440*/  LEA R0, R10, UR6, 0x3 ;  /* 0x000000060a007c11 */ /* 0x000fe4000f8e18ff */
[----:B------:R-:W-:Y:S02]  /*3450*/  SHF.L.U32 R5, R9, 0x1f, RZ ;  /* 0x0000001f09057819 */ /* 0x000fe400000006ff */
[----:B------:R-:W-:Y:S01]  /*3460*/  PLOP3.LUT P0, PT, PT, PT, UP3, 0x80, 0x8 ;  /* 0x000000000008781c */ /* 0x000fe20003f0f038 */
[----:B------:R-:W-:Y:S01]  /*3470*/  VIADD R3, R0, 0x100 ;  /* 0x0000010000037836 */ /* 0x000fe20000000000 */
[----:B-1----:R-:W1:Y:S02]  /*3480*/  SYNCS.PHASECHK.TRANS64.TRYWAIT P1, [R0+URZ+0xf0], R5 ;  /* 0x0000f005000075a7 */ /* 0x002e6400080211ff */
[----:B-1--4-:R-:W-:Y:S09]  /*3490*/  @!P1 BRA `(.L_x_62) ;  /* 0x0000005800809947 */ /* 0x012ff20003800000 */
.L_x_145:
[----:B------:R-:W-:Y:S01]  /*34a0*/  LEA R4, R10, UR6, 0x4 ;  /* 0x000000060a047c11 */ /* 0x000fe2000f8e20ff */
[----:B------:R-:W-:Y:S01]  /*34b0*/  @UP3 ULEA UR4, UR17, UR6, 0x3 ;  /* 0x0000000611043291 */ /* 0x000fe2000f8e18ff */
[----:B------:R-:W-:Y:S01]  /*34c0*/  PLOP3.LUT P2, PT, PT, PT, PT, 0x80, 0x8 ;  /* 0x000000000008781c */ /* 0x000fe20003f4f070 */
[----:B------:R-:W-:Y:S01]  /*34d0*/  ULEA UR8, UR18, UR6, 0x3 ;  /* 0x0000000612087291 */ /* 0x000fe2000f8e18ff */
[----:B------:R-:W-:Y:S01]  /*34e0*/  PRMT R3, RZ, 0x654, R3 ;  /* 0x00000654ff037816 */ /* 0x000fe20000000003 */
[----:B------:R-:W-:Y:S01]  /*34f0*/  ULEA UR9, UR18, UR19, 0x7 ;  /* 0x0000001312097291 */ /* 0x000fe2000f8e38ff */
[----:B-1----:R-:W1:Y:S01]  /*3500*/  LDS.128 R4, [R4+0x180] ;  /* 0x0001800004047984 */ /* 0x002e620000000c00 */
[----:B------:R-:W-:Y:S02]  /*3510*/  @P0 SHF.L.U32 R2, R8, 0x1f, RZ ;  /* 0x0000001f08020819 */ /* 0x000fe400000006ff */
[----:B------:R-:W-:Y:S01]  /*3520*/  SHF.L.U32 R0, R11, 0x1f, RZ ;  /* 0x0000001f0b007819 */ /* 0x000fe200000006ff */
[----:B------:R-:W-:Y:S01]  /*3530*/  @!PT LDS RZ, [RZ] ;  /* 0x00000000fffff984 */ /* 0x000fe20000000800 */
[----:B------:R-:W-:Y:S01]  /*3540*/  @!PT LDS RZ, [RZ] ;  /* 0x00000000fffff984 */ /* 0x000fe20000000800 */
[----:B------:R-:W-:Y:S01]  /*3550*/  @!PT LDS RZ, [RZ] ;  /* 0x00000000fffff984 */ /* 0x000fe20000000800 */
[----:B------:R-:W-:Y:S01]  /*3560*/  @!PT LDS RZ, [RZ] ;  /* 0x00000000fffff984 */ /* 0x000fe20000000800 */
[----:B------:R2:W-:Y:S06]  /*3570*/  MEMBAR.ALL.CTA ;  /* 0x0000000000007992 */ /* 0x0005ec0000008000 */
[----:B--2---:R-:W2:Y:S02]  /*3580*/  FENCE.VIEW.ASYNC.S ;  /* 0x00000000000073c6 */ /* 0x004ea40000000000 */
[----:B--2---:R2:W-:Y:S01]  /*3590*/  SYNCS.ARRIVE.TRANS64.RED.A1T0 RZ, [R3+URZ], RZ ;  /* 0x000000ff03ff79a7 */ /* 0x0045e200081004ff */
[----:B------:R2:W4:Y:S01]  /*35a0*/  @P0 SYNCS.PHASECHK.TRANS64.TRYWAIT P2, [UR4], R2 ;  /* 0x00000002ff0005a7 */ /* 0x0005220008041104 */
[----:B-1----:R-:W-:Y:S01]  /*35b0*/  LOP3.LUT P1, RZ, R6, 0x1, RZ, 0xc0, !PT ;  /* 0x0000000106ff7812 */ /* 0x002fe2000782c0ff */
[----:B------:R-:W1:Y:S02]  /*35c0*/  SYNCS.PHASECHK.TRANS64.TRYWAIT P0, [UR8+0x130], R0 ;  /* 0x00013000ff0075a7 */ /* 0x000e640008001108 */
[----:B-12-4-:R-:W-:Y:S10]  /*35d0*/  @!P0 BRA `(.L_x_63) ;  /* 0x0000005800448947 */ /* 0x016ff40003800000 */
.L_x_147:
[----:B------:R-:W-:Y:S01]  /*35e0*/  IADD3 R10, PT, PT, R10, 0x1, RZ ;  /* 0x000000010a0a7810 */ /* 0x000fe20007ffe0ff */
[----:B------:R-:W-:Y:S06]  /*35f0*/  BRA.U !UP3, `(.L_x_64) ;  /* 0x000000010b987547 */ /* 0x000fec000b800000 */
[----:B------:R-:W-:Y:S01]  /*3600*/  UPLOP3.LUT UP4, UPT, UPT, UPT, UPT, 0x40, 0x4 ;  /* 0x000000000004789c */ /* 0x000fe20003f8e870 */
[----:B------:R-:W-:Y:S01]  /*3610*/  UMOV UR16, UR10 ;  /* 0x0000000a00107c82 */ /* 0x000fe20008000000 */
[----:B------:R-:W-:Y:S01]  /*3620*/  UMOV UR15, UR5 ;  /* 0x00000005000f7c82 */ /* 0x000fe20008000000 */
[----:B------:R-:W-:-:S08]  /*3630*/  UMOV UR14, UR17 ;  /* 0x00000011000e7c82 */ /* 0x000fd00008000000 */
.L_x_67:
[----:B------:R-:W-:Y:S02]  /*3640*/  UIADD3 UR16, UPT, UPT, UR16, 0x1, URZ ;  /* 0x0000000110107890 */ /* 0x000fe4000fffe0ff */
[----:B--2---:R-:W-:Y:S02]  /*3650*/  ULEA UR7, UR14, UR6, 0x3 ;  /* 0x000000060e077291 */ /* 0x004fe4000f8e18ff */
[----:B------:R-:W-:Y:S01]  /*3660*/  UISETP.NE.AND UP0, UPT, UR16, URZ, UPT ;  /* 0x000000ff1000728c */ /* 0x000fe2000bf05270 */
[----:B----4-:R-:W-:Y:S10]  /*3670*/  @P2 BRA `(.L_x_65) ;  /* 0x00000000000c2947 */ /* 0x010ff40003800000 */
[----:B-1----:R-:W-:Y:S04]  /*3680*/  SHF.L.U32 R3, R8, 0x1f, RZ ;  /* 0x0000001f08037819 */ /* 0x002fe800000006ff */
[----:B------:R-:W1:Y:S02]  /*3690*/  SYNCS.PHASECHK.TRANS64.TRYWAIT P0, [UR7], R3 ;  /* 0x00000003ff0075a7 */ /* 0x000e640008001107 */
[----:B-1----:R-:W-:Y:S05]  /*36a0*/  @!P0 BRA `(.L_x_66) ;  /* 0x0000005800288947 */ /* 0x002fea0003800000 */
.L_x_65:
[----:B------:R-:W-:Y:S01]  /*36b0*/  UISETP.NE.AND UP1, UPT, UR15, 0x1, UPT ;  /* 0x000000010f00788c */ /* 0x000fe2000bf25270 */
[----:B------:R-:W-:Y:S01]  /*36c0*/  PLOP3.LUT P2, PT, PT, PT, PT, 0x80, 0x8 ;  /* 0x000000000008781c */ /* 0x000fe20003f4f070 */
[----:B------:R-:W-:Y:S02]  /*36d0*/  UIADD3 UR17, UPT, UPT, UR14, 0x1, URZ ;  /* 0x000000010e117890 */ /* 0x000fe4000fffe0ff */
[----:B------:R-:W-:Y:S02]  /*36e0*/  ULEA UR24, UR14, UR12, 0x9 ;  /* 0x0000000c0e187291 */ /* 0x000fe4000f8e48ff */
[----:B------:R-:W-:Y:S01]  /*36f0*/  UISETP.NE.AND UP2, UPT, UR17, 0xc, UPT ;  /* 0x0000000c1100788c */ /* 0x000fe2000bf45270 */
[----:B------:R-:W-:Y:S01]  /*3700*/  PLOP3.LUT P0, PT, PT, PT, UP1, 0x80, 0x8 ;  /* 0x000000000008781c */ /* 0x000fe20003f0f018 */
[----:B------:R-:W-:Y:S02]  /*3710*/  ULEA UR26, UR14, UR11, 0x9 ;  /* 0x0000000b0e1a7291 */ /* 0x000fe4000f8e48ff */
[----:B------:R-:W-:Y:S02]  /*3720*/  USEL UR13, URZ, 0x1, UP2 ;  /* 0x00000001ff0d7887 */ /* 0x000fe40009000000 */
[----:B------:R-:W-:Y:S02]  /*3730*/  USEL UR17, UR17, URZ, UP2 ;  /* 0x000000ff11117287 */ /* 0x000fe40009000000 */
[----:B------:R-:W-:Y:S02]  /*3740*/  UIADD3 UR30, UPT, UPT, UR24, 0x2, URZ ;  /* 0x00000002181e7890 */ /* 0x000fe4000fffe0ff */
[----:B------:R-:W-:Y:S01]  /*3750*/  @UP1 ULEA UR4, UR17, UR6, 0x3 ;  /* 0x0000000611041291 */ /* 0x000fe2000f8e18ff */
[----:B------:R-:W-:Y:S01]  /*3760*/  LOP3.LUT R8, R8, UR13, RZ, 0x3c, !PT ;  /* 0x0000000d08087c12 */ /* 0x000fe2000f8e3cff */
[----:B------:R-:W-:Y:S02]  /*3770*/  UIADD3 UR28, UPT, UPT, UR26, 0x2, URZ ;  /* 0x000000021a1c7890 */ /* 0x000fe4000fffe0ff */
[----:B------:R-:W-:Y:S01]  /*3780*/  UIADD3 UR7, UPT, UPT, UR7, 0x60, URZ ;  /* 0x0000006007077890 */ /* 0x000fe2000fffe0ff */
[----:B-1----:R-:W-:Y:S01]  /*3790*/  @P0 SHF.L.U32 R0, R8, 0x1f, RZ ;  /* 0x0000001f08000819 */ /* 0x002fe200000006ff */
[----:B------:R-:W-:Y:S01]  /*37a0*/  UMOV UR25, 0x80004020 ;  /* 0x8000402000197882 */ /* 0x000fe20000000000 */
[----:B------:R-:W-:Y:S01]  /*37b0*/  UMOV UR27, 0x80004020 ;  /* 0x80004020001b7882 */ /* 0x000fe20000000000 */
[----:B------:R-:W-:Y:S01]  /*37c0*/  UMOV UR31, 0x80004020 ;  /* 0x80004020001f7882 */ /* 0x000fe20000000000 */
[----:B------:R2:W4:Y:S01]  /*37d0*/  @P0 SYNCS.PHASECHK.TRANS64.TRYWAIT P2, [UR4], R0 ;  /* 0x00000000ff0005a7 */ /* 0x0005220008041104 */
[----:B------:R-:W-:Y:S01]  /*37e0*/  UIADD3 UR15, UPT, UPT, UR15, -0x1, URZ ;  /* 0xffffffff0f0f7890 */ /* 0x000fe2000fffe0ff */
[----:B------:R2:W-:Y:S01]  /*37f0*/  UTCIMMA gdesc[UR26], gdesc[UR24], tmem[UR9], tmem[UR22], idesc[UR23], UP4 ;  /* 0x00ff16181a0075ea */ /* 0x0005e2000a000109 */
[----:B------:R-:W-:Y:S01]  /*3800*/  UPLOP3.LUT UP4, UPT, UPT, UPT, UPT, 0x80, 0x8 ;  /* 0x000000000008789c */ /* 0x000fe20003f8f070 */
[----:B------:R-:W-:Y:S01]  /*3810*/  UMOV UR29, 0x80004020 ;  /* 0x80004020001d7882 */ /* 0x000fe20000000000 */
[----:B------:R-:W-:Y:S01]  /*3820*/  UMOV UR14, UR17 ;  /* 0x00000011000e7c82 */ /* 0x000fe20008000000 */
[----:B------:R2:W-:Y:S01]  /*3830*/  UTCIMMA gdesc[UR28], gdesc[UR30], tmem[UR9], tmem[UR20], idesc[UR21], UPT ;  /* 0x00ff141e1c0075ea */ /* 0x0005e2000b800109 */
[----:B------:R2:W-:Y:S01]  /*3840*/  UTCBAR [UR7], URZ ;  /* 0x000000ff070073e9 */ /* 0x0005e200080000ff */
[----:B------:R-:W-:Y:S06]  /*3850*/  BRA.U UP0, `(.L_x_67) ;  /* 0xfffffffd00787547 */ /* 0x000fec000b83ffff */
.L_x_64:
[----:B------:R-:W-:Y:S01]  /*3860*/  UIADD3 UR18, UPT, UPT, UR18, 0x1, URZ ;  /* 0x0000000112127890 */ /* 0x000fe2000fffe0ff */
[C---:B------:R-:W-:Y:S01]  /*3870*/  ISETP.NE.AND P0, PT, R10.reuse, 0x2, PT ;  /* 0x000000020a00780c */ /* 0x040fe20003f05270 */
[----:B------:R-:W-:Y:S02]  /*3880*/  UIADD3 UR8, UPT, UPT, UR8, 0x110, URZ ;  /* 0x0000011008087890 */ /* 0x000fe4000fffe0ff */
[----:B------:R-:W-:Y:S01]  /*3890*/  UISETP.NE.AND UP0, UPT, UR18, 0x4, UPT ;  /* 0x000000041200788c */ /* 0x000fe2000bf05270 */
[----:B-12---:R-:W-:Y:S02]  /*38a0*/  SEL R0, RZ, 0x1, P0 ;  /* 0x00000001ff007807 */ /* 0x006fe40000000000 */
[----:B------:R-:W-:Y:S01]  /*38b0*/  SEL R10, R10, RZ, P0 ;  /* 0x000000ff0a0a7207 */ /* 0x000fe20000000000 */
[----:B------:R-:W-:Y:S01]  /*38c0*/  USEL UR4, URZ, 0x1, UP0 ;  /* 0x00000001ff047887 */ /* 0x000fe20008000000 */
[----:B------:R-:W-:Y:S01]  /*38d0*/  LOP3.LUT R9, R9, R0, RZ, 0x3c, !PT ;  /* 0x0000000009097212 */ /* 0x000fe200078e3cff */
[----:B------:R-:W-:Y:S01]  /*38e0*/  USEL UR18, UR18, URZ, UP0 ;  /* 0x000000ff12127287 */ /* 0x000fe20008000000 */
[----:B------:R1:W-:Y:S03]  /*38f0*/  UTCBAR [UR8], URZ ;  /* 0x000000ff080073e9 */ /* 0x0003e600080000ff */
[----:B------:R-:W-:Y:S01]  /*3900*/  LOP3.LUT R11, R11, UR4, RZ, 0x3c, !PT ;  /* 0x000000040b0b7c12 */ /* 0x000fe2000f8e3cff */
[----:B------:R-:W-:Y:S07]  /*3910*/  @P1 BRA `(.L_x_68) ;  /* 0xfffffff800c81947 */ /* 0x000fee000383ffff */
[----:B------:R-:W2:Y:S01]  /*3920*/  S2UR UR4, SR_CgaCtaId ;  /* 0x00000000000479c3 */ /* 0x000ea20000008800 */
[----:B------:R-:W-:Y:S01]  /*3930*/  ELECT P0, URZ, PT ;  /* 0x0000000000ff782f */ /* 0x000fe20003800000 */
[----:B------:R-:W-:Y:S01]  /*3940*/  IMAD.MOV.U32 R0, RZ, RZ, 0x1 ;  /* 0x00000001ff007424 */ /* 0x000fe200078e00ff */
[----:B------:R-:W-:Y:S01]  /*3950*/  UIADD3 UR6, UPT, UPT, UR6, 0x130, URZ ;  /* 0x0000013006067890 */ /* 0x000fe2000fffe0ff */
[----:B------:R-:W-:Y:S01]  /*3960*/  SHF.L.U32 R3, R11, 0x1f, RZ ;  /* 0x0000001f0b037819 */ /* 0x000fe200000006ff */
[----:B------:R-:W-:-:S03]  /*3970*/  UMOV UR5, 0x40 ;  /* 0x0000004000057882 */ /* 0x000fc60000000000 */
[----:B------:R-:W-:Y:S01]  /*3980*/  UVIRTCOUNT.DEALLOC.SMPOOL 0x80 ;  /* 0x000000800000784c */ /* 0x000fe20000000000 */
[----:B--2---:R-:W-:Y:S02]  /*3990*/  ULEA UR4, UR4, UR5, 0x18 ;  /* 0x0000000504047291 */ /* 0x004fe4000f8ec0ff */
[----:B------:R-:W-:-:S07]  /*39a0*/  ULEA UR5, UR18, UR6, 0x3 ;  /* 0x0000000612057291 */ /* 0x000fce000f8e18ff */
[----:B------:R2:W-:Y:S02]  /*39b0*/  @P0 STS.U8 [UR4+0x1c], R0 ;  /* 0x00001c00ff000988 */ /* 0x0005e40008000004 */
[----:B------:R-:W3:Y:S02]  /*39c0*/  SYNCS.PHASECHK.TRANS64.TRYWAIT P0, [UR5], R3 ;  /* 0x00000003ff0075a7 */ /* 0x000ee40008001105 */
[----:B--23--:R-:W-:Y:S05]  /*39d0*/  @!P0 BRA `(.L_x_69) ;  /* 0x0000005400748947 */ /* 0x00cfea0003800000 */
.L_x_150:
[----:B------:R-:W-:-:S04]  /*39e0*/  UIADD3 UR7, UPT, UPT, UR18, 0x1, URZ ;  /* 0x0000000112077890 */ /* 0x000fc8000fffe0ff */
[----:B------:R-:W-:-:S04]  /*39f0*/  UISETP.NE.AND UP0, UPT, UR7, 0x4, UPT ;  /* 0x000000040700788c */ /* 0x000fc8000bf05270 */
[----:B-1----:R-:W-:Y:S02]  /*3a00*/  USEL UR8, URZ, 0x1, UP0 ;  /* 0x00000001ff087887 */ /* 0x002fe40008000000 */
[----:B------:R-:W-:-:S04]  /*3a10*/  USEL UR7, UR7, URZ, UP0 ;  /* 0x000000ff07077287 */ /* 0x000fc80008000000 */
[----:B------:R-:W-:Y:S01]  /*3a20*/  ULEA UR5, UR7, UR6, 0x3 ;  /* 0x0000000607057291 */ /* 0x000fe2000f8e18ff */
[----:B------:R-:W-:-:S04]  /*3a30*/  LOP3.LUT R2, R11, UR8, RZ, 0x3c, !PT ;  /* 0x000000080b027c12 */ /* 0x000fc8000f8e3cff */
[----:B--2---:R-:W-:-:S04]  /*3a40*/  SHF.L.U32 R3, R2, 0x1f, RZ ;  /* 0x0000001f02037819 */ /* 0x004fc800000006ff */
[----:B------:R-:W1:Y:S02]  /*3a50*/  SYNCS.PHASECHK.TRANS64.TRYWAIT P0, [UR5], R3 ;  /* 0x00000003ff0075a7 */ /* 0x000e640008001105 */
[----:B-1----:R-:W-:Y:S05]  /*3a60*/  @!P0 BRA `(.L_x_70) ;  /* 0x0000005400688947 */ /* 0x002fea0003800000 */
.L_x_152:
        /* <DEDUP_REMOVED lines=9> */
.L_x_154:
[----:B------:R-:W-:-:S04]  /*3b00*/  UIADD3 UR7, UPT, UPT, UR7, 0x1, URZ ;  /* 0x0000000107077890 */ /* 0x000fc8000fffe0ff */
[----:B------:R-:W-:-:S04]  /*3b10*/  UISETP.NE.AND UP0, UPT, UR7, 0x4, UPT ;  /* 0x000000040700788c */ /* 0x000fc8000bf05270 */
[----:B------:R-:W-:Y:S02]  /*3b20*/  USEL UR5, URZ, 0x1, UP0 ;  /* 0x00000001ff057887 */ /* 0x000fe40008000000 */
[----:B------:R-:W-:-:S04]  /*3b30*/  USEL UR7, UR7, URZ, UP0 ;  /* 0x000000ff07077287 */ /* 0x000fc80008000000 */
[----:B------:R-:W-:Y:S01]  /*3b40*/  ULEA UR7, UR7, UR6, 0x3 ;  /* 0x0000000607077291 */ /* 0x000fe2000f8e18ff */
[----:B-1----:R-:W-:-:S04]  /*3b50*/  LOP3.LUT R3, R2, UR5, RZ, 0x3c, !PT ;  /* 0x0000000502037c12 */ /* 0x002fc8000f8e3cff */
[----:B------:R-:W-:-:S04]  /*3b60*/  SHF.L.U32 R3, R3, 0x1f, RZ ;  /* 0x0000001f03037819 */ /* 0x000fc800000006ff */
[----:B------:R-:W1:Y:S02]  /*3b70*/  SYNCS.PHASECHK.TRANS64.TRYWAIT P0, [UR7], R3 ;  /* 0x00000003ff0075a7 */ /* 0x000e640008001107 */
[----:B-1----:R-:W-:Y:S05]  /*3b80*/  @!P0 BRA `(.L_x_72) ;  /* 0x0000005400508947 */ /* 0x002fea0003800000 */
.L_x_156:
[----:B------:R-:W-:Y:S01]  /*3b90*/  NOP ;  /* 0x0000000000007918 */ /* 0x000fe20000000000 */
[----:B-1----:R-:W1:Y:S01]  /*3ba0*/  LDS R0, [UR4+0x14] ;  /* 0x00001404ff007984 */ /* 0x002e620008000800 */
[----:B------:R-:W-:Y:S01]  /*3bb0*/  ULOP3.LUT UR6, UR19, 0xffff, URZ, 0xc0, !UPT ;  /* 0x0000ffff13067892 */ /* 0x000fe2000f8ec0ff */
[----:B------:R-:W-:Y:S01]  /*3bc0*/  UMOV UR8, 0xffff ;  /* 0x0000ffff00087882 */ /* 0x000fe20000000000 */
[----:B------:R-:W-:Y:S02]  /*3bd0*/  UMOV UR5, 0x1 ;  /* 0x0000000100057882 */ /* 0x000fe40000000000 */
[----:B------:R-:W-:-:S04]  /*3be0*/  USHF.R.U32.HI UR6, URZ, 0x5, UR6 ;  /* 0x00000005ff067899 */ /* 0x000fc80008011606 */
[----:B------:R-:W-:Y:S02]  /*3bf0*/  USHF.L.U32 UR8, UR8, UR6, URZ ;  /* 0x0000000608087299 */ /* 0x000fe400080006ff */
[----:B------:R-:W-:-:S04]  /*3c00*/  USHF.L.U32 UR5, UR5, UR6, URZ ;  /* 0x0000000605057299 */ /* 0x000fc800080006ff */
[----:B-1----:R-:W-:-:S04]  /*3c10*/  LOP3.LUT R0, R0, UR8, RZ, 0xc0, !PT ;  /* 0x0000000800007c12 */ /* 0x002fc8000f8ec0ff */
[----:B------:R-:W-:-:S13]  /*3c20*/  ISETP.NE.AND P0, PT, R0, UR8, PT ;  /* 0x0000000800007c0c */ /* 0x000fda000bf05270 */
[----:B------:R-:W-:Y:S05]  /*3c30*/  @P0 BRA `(.L_x_73) ;  /* 0x0000000000580947 */ /* 0x000fea0003800000 */
[----:B------:R-:W1:Y:S02]  /*3c40*/  LDS R0, [UR4+0x18] ;  /* 0x00001804ff007984 */ /* 0x000e640008000800 */
[----:B-1----:R-:W-:-:S04]  /*3c50*/  LOP3.LUT R0, R0, UR5, RZ, 0xc0, !PT ;  /* 0x0000000500007c12 */ /* 0x002fc8000f8ec0ff */
[----:B------:R-:W-:-:S13]  /*3c60*/  ISETP.NE.AND P0, PT, R0, UR5, PT ;  /* 0x0000000500007c0c */ /* 0x000fda000bf05270 */
[----:B------:R-:W-:Y:S05]  /*3c70*/  @P0 BRA `(.L_x_74) ;  /* 0x00000000003c0947 */ /* 0x000fea0003800000 */
[----:B------:R-:W1:Y:S01]  /*3c80*/  S2R R2, SR_LANEID ;  /* 0x0000000000027919 */ /* 0x000e620000000000 */
[----:B------:R-:W-:Y:S01]  /*3c90*/  ULOP3.LUT UR8, URZ, UR8, URZ, 0x33, !UPT ;  /* 0x00000008ff087292 */ /* 0x000fe2000f8e33ff */
[----:B------:R-:W-:Y:S01]  /*3ca0*/  LOP3.LUT R4, RZ, UR5, RZ, 0x33, !PT ;  /* 0x00000005ff047c12 */ /* 0x000fe2000f8e33ff */
[----:B------:R-:W-:Y:S02]  /*3cb0*/  VOTEU.ANY UR7, UPT, PT ;  /* 0x0000000000077886 */ /* 0x000fe400038e0100 */
[----:B------:R-:W-:Y:S01]  /*3cc0*/  UFLO.U32 UR7, UR7 ;  /* 0x00000007000772bd */ /* 0x000fe200080e0000 */
[----:B------:R-:W2:Y:S01]  /*3cd0*/  REDUX UR5, R4 ;  /* 0x00000000040573c4 */ /* 0x000ea20000000000 */
[----:B------:R-:W-:-:S06]  /*3ce0*/  IMAD.U32 R0, RZ, RZ, UR8 ;  /* 0x00000008ff007e24 */ /* 0x000fcc000f8e00ff */
[----:B------:R3:W-:Y:S01]  /*3cf0*/  UTCATOMSWS.AND URZ, UR8 ;  /* 0x0000000800ff79e3 */ /* 0x0007e20008000000 */
[----:B------:R-:W4:Y:S01]  /*3d00*/  REDUX UR6, R0 ;  /* 0x00000000000673c4 */ /* 0x000f220000000000 */
[----:B-1----:R-:W-:Y:S01]  /*3d10*/  ISETP.EQ.U32.AND P0, PT, R2, UR7, PT ;  /* 0x0000000702007c0c */ /* 0x002fe2000bf02070 */
[----:B--2---:R-:W-:Y:S01]  /*3d20*/  IMAD.U32 R2, RZ, RZ, UR5 ;  /* 0x00000005ff027e24 */ /* 0x004fe2000f8e00ff */
[----:B----4-:R-:W-:-:S11]  /*3d30*/  MOV R3, UR6 ;  /* 0x0000000600037c02 */ /* 0x010fd60008000f00 */
[----:B------:R3:W-:Y:S04]  /*3d40*/  @P0 ATOMS.AND RZ, [UR4+0x14], R3 ;  /* 0x00001403ffff098c */ /* 0x0007e8000a800004 */
[----:B------:R3:W-:Y:S01]  /*3d50*/  @P0 ATOMS.AND RZ, [UR4+0x18], R2 ;  /* 0x00001802ffff098c */ /* 0x0007e2000a800004 */
[----:B------:R-:W-:Y:S05]  /*3d60*/  BRA `(.L_x_75) ;  /* 0x0000000000147947 */ /* 0x000fea0003800000 */
.L_x_74:
[----:B------:R-:W-:Y:S02]  /*3d70*/  MOV R2, 0x3d90 ;  /* 0x00003d9000027802 */ /* 0x000fe40000000f00 */
[----:B----45:R-:W-:Y:S05]  /*3d80*/  CALL.REL.NOINC `($__internal_0_$__cuda_sm10x_tcgen05_guardrail_trap_col_being_dealloced_not_returned_by_alloc) ;  /* 0x0000005400ac7944 */ /* 0x030fea0003c00000 */
[----:B------:R-:W-:Y:S05]  /*3d90*/  BRA `(.L_x_75) ;  /* 0x0000000000087947 */ /* 0x000fea0003800000 */
.L_x_73:
[----:B------:R-:W-:Y:S02]  /*3da0*/  MOV R2, 0x3dc0 ;  /* 0x00003dc000027802 */ /* 0x000fe40000000f00 */
[----:B----45:R-:W-:Y:S05]  /*3db0*/  CALL.REL.NOINC `($__internal_2_$__cuda_sm10x_tcgen05_guardrail_trap_unallocated_columns_being_dealloced) ;  /* 0x0000005400b87944 */ /* 0x030fea0003c00000 */
.L_x_75:
[----:B------:R-:W-:Y:S01]  /*3dc0*/  NOP ;  /* 0x0000000000007918 */ /* 0x000fe20000000000 */
[----:B---3--:R-:W-:Y:S05]  /*3dd0*/  EXIT ;  /* 0x000000000000794d */ /* 0x008fea0003800000 */
.L_x_57:
[----:B------:R-:W-:-:S09]  /*3de0*/  UISETP.NE.OR UP2, UPT, UR8, 0x3, !UP2 ;  /* 0x000000030800788c */ /* 0x000fd2000d745670 */
[----:B------:R-:W-:Y:S05]  /*3df0*/  BRA.U UP2, `(.L_x_76) ;  /* 0x0000000d02407547 */ /* 0x000fea000b800000 */
[----:B------:R-:W1:Y:S01]  /*3e00*/  LDC R0, c[0x0][0xb30] ;  /* 0x0002cc00ff007b82 */ /* 0x000e620000000800 */
[----:B------:R-:W2:Y:S01]  /*3e10*/  LDCU.64 UR8, c[0x0][0x888] ;  /* 0x00011100ff0877ac */ /* 0x000ea20008000a00 */
[----:B------:R-:W-:Y:S02]  /*3e20*/  HFMA2 R29, -RZ, RZ, 0, 0 ;  /* 0x00000000ff1d7431 */ /* 0x000fe400000001ff */
[----:B------:R-:W-:Y:S01]  /*3e30*/  IMAD.MOV.U32 R31, RZ, RZ, 0x1 ;  /* 0x00000001ff1f7424 */ /* 0x000fe200078e00ff */
[----:B------:R-:W-:Y:S01]  /*3e40*/  MOV R23, 0x2000 ;  /* 0x0000200000177802 */ /* 0x000fe20000000f00 */
[----:B------:R-:W4:Y:S01]  /*3e50*/  LDCU.64 UR4, c[0x0][0x890] ;  /* 0x00011200ff0477ac */ /* 0x000f220008000a00 */
[----:B------:R-:W-:Y:S01]  /*3e60*/  IMAD.MOV.U32 R30, RZ, RZ, RZ ;  /* 0x000000ffff1e7224 */ /* 0x000fe200078e00ff */
[----:B------:R-:W3:Y:S01]  /*3e70*/  LDC R19, c[0x0][0x370] ;  /* 0x0000dc00ff137b82 */ /* 0x000ee20000000800 */
[----:B------:R-:W-:Y:S01]  /*3e80*/  UMOV UR7, 0x400 ;  /* 0x0000040000077882 */ /* 0x000fe20000000000 */
[----:B------:R-:W-:-:S02]  /*3e90*/  UPLOP3.LUT UP1, UPT, UPT, UPT, UPT, 0x40, 0x4 ;  /* 0x000000000004789c */ /* 0x000fc40003f2e870 */
[----:B------:R-:W-:-:S04]  /*3ea0*/  ULEA UR7, UR37, UR7, 0x18 ;  /* 0x0000000725077291 */ /* 0x000fc8000f8ec0ff */
[----:B------:R-:W3:Y:S01]  /*3eb0*/  LDC R2, c[0x0][0xb0c] ;  /* 0x0002c300ff027b82 */ /* 0x000ee20000000800 */
[----:B------:R-:W-:Y:S02]  /*3ec0*/  UIADD3 UR13, UPT, UPT, UR7, 0xc8, URZ ;  /* 0x000000c8070d7890 */ /* 0x000fe4000fffe0ff */
[----:B--2---:R-:W-:Y:S02]  /*3ed0*/  UISETP.NE.U32.AND UP2, UPT, UR8, URZ, UPT ;  /* 0x000000ff0800728c */ /* 0x004fe4000bf45070 */
[----:B------:R-:W-:Y:S02]  /*3ee0*/  UIADD3 UR17, UPT, UPT, UR7, 0xc0, URZ ;  /* 0x000000c007117890 */ /* 0x000fe4000fffe0ff */
[----:B----4-:R-:W-:Y:S01]  /*3ef0*/  UISETP.NE.U32.AND UP3, UPT, UR4, URZ, UPT ;  /* 0x000000ff0400728c */ /* 0x010fe2000bf65070 */
[----:B------:R-:W2:Y:S01]  /*3f00*/  LDC R18, c[0x0][0xb20] ;  /* 0x0002c800ff127b82 */ /* 0x000ea20000000800 */
[----:B-1----:R-:W-:Y:S01]  /*3f10*/  ISETP.NE.AND P1, PT, R0, 0x1, PT ;  /* 0x000000010000780c */ /* 0x002fe20003f25270 */
[----:B------:R-:W-:-:S02]  /*3f20*/  UISETP.NE.AND.EX UP2, UPT, UR9, URZ, UPT, UP2 ;  /* 0x000000ff0900728c */ /* 0x000fc4000bf45320 */
[----:B------:R-:W-:Y:S02]  /*3f30*/  UPRMT UR13, UR37, 0x654, UR13 ;  /* 0x00000654250d7896 */ /* 0x000fe4000800000d */
[----:B------:R-:W-:Y:S02]  /*3f40*/  UISETP.NE.AND.EX UP3, UPT, UR5, URZ, UPT, UP3 ;  /* 0x000000ff0500728c */ /* 0x000fe4000bf65330 */
[----:B------:R-:W1:Y:S08]  /*3f50*/  LDC.64 R32, c[0x0][0x348] ;  /* 0x0000d200ff207b82 */ /* 0x000e700000000a00 */
[----:B------:R-:W4:Y:S08]  /*3f60*/  LDC.64 R16, c[0x0][0xb10] ;  /* 0x0002c400ff107b82 */ /* 0x000f300000000a00 */
[----:B------:R-:W1:Y:S08]  /*3f70*/  LDC.64 R6, c[0x0][0xb18] ;  /* 0x0002c600ff067b82 */ /* 0x000e700000000a00 */
[----:B------:R-:W1:Y:S08]  /*3f80*/  LDC.64 R4, c[0x0][0xb28] ;  /* 0x0002ca00ff047b82 */ /* 0x000e700000000a00 */
[----:B--23--:R-:W1:Y:S02]  /*3f90*/  LDC R22, c[0x0][0x374] ;  /* 0x0000dd00ff167b82 */ /* 0x00ce640000000800 */
.L_x_85:
[C---:B------:R-:W-:Y:S02]  /*3fa0*/  LEA R0, R30.reuse, UR7, 0x3 ;  /* 0x000000071e007c11 */ /* 0x040fe4000f8e18ff */
[----:B------:R-:W-:Y:S02]  /*3fb0*/  SHF.L.U32 R3, R29, 0x1f, RZ ;  /* 0x0000001f1d037819 */ /* 0x000fe400000006ff */
[----:B------:R-:W-:Y:S02]  /*3fc0*/  LEA R24, R30, UR7, 0x4 ;  /* 0x000000071e187c11 */ /* 0x000fe4000f8e20ff */
[----:B--2---:R-:W2:Y:S02]  /*3fd0*/  SYNCS.PHASECHK.TRANS64.TRYWAIT P0, [R0+URZ+0xf0], R3 ;  /* 0x0000f003000075a7 */ /* 0x004ea400080011ff */
[----:B--2---:R-:W-:Y:S05]  /*3fe0*/  @!P0 BRA `(.L_x_77) ;  /* 0x0000005000508947 */ /* 0x004fea0003800000 */
.L_x_157:
[----:B------:R-:W-:Y:S01]  /*3ff0*/  ISETP.GE.AND P0, PT, R72, 0x1, PT ;  /* 0x000000014800780c */ /* 0x000fe20003f06270 */
[----:B------:R-:W3:Y:S01]  /*4000*/  LDS.128 R24, [R24+0x180] ;  /* 0x0001800018187984 */ /* 0x000ee20000000c00 */
[----:B--2---:R-:W-:Y:S01]  /*4010*/  VIADD R0, R0, 0x100 ;  /* 0x0000010000007836 */ /* 0x004fe20000000000 */
[----:B------:R-:W-:Y:S01]  /*4020*/  @!PT LDS RZ, [RZ] ;  /* 0x00000000fffff984 */ /* 0x000fe20000000800 */
[----:B------:R-:W-:Y:S01]  /*4030*/  @!PT LDS RZ, [RZ] ;  /* 0x00000000fffff984 */ /* 0x000fe20000000800 */
[----:B------:R-:W-:Y:S01]  /*4040*/  @!PT LDS RZ, [RZ] ;  /* 0x00000000fffff984 */ /* 0x000fe20000000800 */
[----:B------:R-:W-:Y:S01]  /*4050*/  @!PT LDS RZ, [RZ] ;  /* 0x00000000fffff984 */ /* 0x000fe20000000800 */
[----:B------:R2:W-:Y:S06]  /*4060*/  MEMBAR.ALL.CTA ;  /* 0x0000000000007992 */ /* 0x0005ec0000008000 */
[----:B--2---:R-:W2:Y:S01]  /*4070*/  FENCE.VIEW.ASYNC.S ;  /* 0x00000000000073c6 */ /* 0x004ea20000000000 */
[----:B------:R-:W-:Y:S04]  /*4080*/  PRMT R0, RZ, 0x654, R0 ;  /* 0x00000654ff007816 */ /* 0x000fe80000000000 */
[----:B--2---:R2:W-:Y:S01]  /*4090*/  SYNCS.ARRIVE.TRANS64.RED.A1T0 RZ, [R0+URZ], RZ ;  /* 0x000000ff00ff79a7 */ /* 0x0045e200081004ff */
[----:B---3--:R-:W-:Y:S11]  /*40a0*/  LOP3.LUT P3, RZ, R26, 0x1, RZ, 0xc0, !PT ;  /* 0x000000011aff7812 */ /* 0x008ff6000786c0ff */
[----:B------:R-:W-:Y:S02]  /*40b0*/  @!UPT UIADD3 URZ, UPT, UPT, URZ, URZ, URZ ;  /* 0x000000fffffff290 */ /* 0x000fe4000fffe0ff */
[----:B------:R-:W-:Y:S02]  /*40c0*/  @P3 MOV R13, R24 ;  /* 0x00000018000d3202 */ /* 0x000fe40000000f00 */
[----:B------:R-:W-:Y:S01]  /*40d0*/  @P3 LOP3.LUT R8, R25, 0xffff, RZ, 0xc0, !PT ;  /* 0x0000ffff19083812 */ /* 0x000fe200078ec0ff */
[----:B--2---:R-:W-:Y:S06]  /*40e0*/  @!P0 BRA `(.L_x_78) ;  /* 0x0000000000a48947 */ /* 0x004fec0003800000 */
[----:B-1----:R-:W-:Y:S01]  /*40f0*/  IMAD.HI.U32 R35, R22, R7, RZ ;  /* 0x0000000716237227 */ /* 0x002fe200078e00ff */
[----:B------:R-:W-:Y:S02]  /*4100*/  ISETP.NE.AND P0, PT, R6, 0x1, PT ;  /* 0x000000010600780c */ /* 0x000fe40003f05270 */
[----:B------:R-:W-:Y:S01]  /*4110*/  ISETP.NE.AND P2, PT, R72, 0x1, PT ;  /* 0x000000014800780c */ /* 0x000fe20003f45270 */
[----:B----4-:R-:W-:Y:S01]  /*4120*/  IMAD.HI.U32 R34, R19, R16, RZ ;  /* 0x0000001013227227 */ /* 0x010fe200078e00ff */
[----:B------:R-:W-:Y:S02]  /*4130*/  SHF.R.U32.HI R35, RZ, R18, R35 ;  /* 0x00000012ff237219 */ /* 0x000fe40000011623 */
[----:B------:R-:W-:Y:S01]  /*4140*/  ISETP.NE.AND P4, PT, R2, 0x1, PT ;  /* 0x000000010200780c */ /* 0x000fe20003f85270 */
[----:B------:R-:W-:Y:S01]  /*4150*/  IMAD.HI.U32 R36, R13, R16, RZ ;  /* 0x000000100d247227 */ /* 0x000fe200078e00ff */
[----:B------:R-:W-:Y:S02]  /*4160*/  SHF.R.U32.HI R34, RZ, R17, R34 ;  /* 0x00000011ff227219 */ /* 0x000fe40000011622 */
[----:B------:R-:W-:Y:S01]  /*4170*/  SEL R3, R22, R35, !P0 ;  /* 0x0000002316037207 */ /* 0x000fe20004000000 */
[C---:B------:R-:W-:Y:S01]  /*4180*/  IMAD.HI.U32 R35, R8.reuse, R7, RZ ;  /* 0x0000000708237227 */ /* 0x040fe200078e00ff */
[----:B------:R-:W-:Y:S02]  /*4190*/  SEL R11, R19, R34, !P4 ;  /* 0x00000022130b7207 */ /* 0x000fe40006000000 */
[----:B------:R-:W-:Y:S01]  /*41a0*/  SHF.R.U32.HI R36, RZ, R17, R36 ;  /* 0x00000011ff247219 */ /* 0x000fe20000011624 */
[----:B------:R-:W-:Y:S01]  /*41b0*/  IMAD.HI.U32 R38, R3, R4, RZ ;  /* 0x0000000403267227 */ /* 0x000fe200078e00ff */
[----:B------:R-:W-:Y:S03]  /*41c0*/  SHF.R.U32.HI R35, RZ, R18, R35 ;  /* 0x00000012ff237219 */ /* 0x000fe60000011623 */
[----:B------:R-:W-:Y:S01]  /*41d0*/  IMAD.HI.U32 R34, R11, R4, RZ ;  /* 0x000000040b227227 */ /* 0x000fe200078e00ff */
[----:B------:R-:W-:Y:S02]  /*41e0*/  @P2 SHF.R.U32.HI R3, RZ, R5, R38 ;  /* 0x00000005ff032219 */ /* 0x000fe40000011626 */
[----:B------:R-:W-:Y:S02]  /*41f0*/  SEL R9, R8, R35, !P0 ;  /* 0x0000002308097207 */ /* 0x000fe40004000000 */
[----:B------:R-:W-:Y:S01]  /*4200*/  @P2 SHF.R.U32.HI R11, RZ, R5, R34 ;  /* 0x00000005ff0b2219 */ /* 0x000fe20000011622 */
[C---:B------:R-:W-:Y:S01]  /*4210*/  IMAD R10, R72.reuse, R3, RZ ;  /* 0x00000003480a7224 */ /* 0x040fe200078e02ff */
[----:B------:R-:W-:Y:S01]  /*4220*/  SEL R3, R13, R36, !P4 ;  /* 0x000000240d037207 */ /* 0x000fe20006000000 */
[C---:B------:R-:W-:Y:S03]  /*4230*/  IMAD.HI.U32 R14, R9.reuse, R4, RZ ;  /* 0x00000004090e7227 */ /* 0x040fe600078e00ff */
[----:B------:R-:W-:Y:S01]  /*4240*/  ISETP.GE.AND P0, PT, R9, R10, PT ;  /* 0x0000000a0900720c */ /* 0x000fe20003f06270 */
[C---:B------:R-:W-:Y:S01]  /*4250*/  IMAD R12, R72.reuse, R11, RZ ;  /* 0x0000000b480c7224 */ /* 0x040fe200078e02ff */
[-C--:B------:R-:W-:Y:S04]  /*4260*/  SHF.R.U32.HI R14, RZ, R5.reuse, R14 ;  /* 0x00000005ff0e7219 */ /* 0x080fe8000001160e */
[----:B------:R-:W-:Y:S02]  /*4270*/  ISETP.GE.OR P0, PT, R3, R12, P0 ;  /* 0x0000000c0300720c */ /* 0x000fe40000706670 */
[----:B------:R-:W-:Y:S05]  /*4280*/  SEL R15, R9, R14, !P2 ;  /* 0x0000000e090f7207 */ /* 0x000fea0005000000 */
[----:B------:R-:W-:Y:S04]  /*4290*/  IMAD.MOV R14, RZ, RZ, -R15 ;  /* 0x000000ffff0e7224 */ /* 0x000fe800078e0a0f */
[----:B------:R-:W-:Y:S02]  /*42a0*/  IMAD R14, R72, R14, R9 ;  /* 0x0000000e480e7224 */ /* 0x000fe400078e0209 */
[C---:B------:R-:W-:Y:S05]  /*42b0*/  @!P0 IMAD.HI.U32 R10, R3.reuse, R4, RZ ;  /* 0x00000004030a8227 */ /* 0x040fea00078e00ff */
[----:B------:R-:W-:Y:S04]  /*42c0*/  @!P0 SHF.R.U32.HI R10, RZ, R5, R10 ;  /* 0x00000005ff0a8219 */ /* 0x000fe8000001160a */
[----:B------:R-:W-:Y:S01]  /*42d0*/  @!P0 SEL R0, R3, R10, !P2 ;  /* 0x0000000a03008207 */ /* 0x000fe20005000000 */
[----:B------:R-:W-:Y:S03]  /*42e0*/  IMAD.MOV R10, RZ, RZ, -R3 ;  /* 0x000000ffff0a7224 */ /* 0x000fe600078e0a03 */
[----:B------:R-:W-:Y:S01]  /*42f0*/  @!P0 IADD3 R15, PT, PT, R15, -R0, RZ ;  /* 0x800000000f0f8210 */ /* 0x000fe20007ffe0ff */
[----:B------:R-:W-:Y:S01]  /*4300*/  @!P0 IMAD R0, R11, R14, R0 ;  /* 0x0000000e0b008224 */ /* 0x000fe200078e0200 */
[----:B------:R-:W-:Y:S01]  /*4310*/  IADD3 R11, PT, PT, -R9, RZ, RZ ;  /* 0x000000ff090b7210 */ /* 0x000fe20007ffe1ff */
[----:B------:R-:W-:Y:S02]  /*4320*/  IMAD R13, R2, R10, R13 ;  /* 0x0000000a020d7224 */ /* 0x000fe400078e020d */
[----:B------:R-:W-:Y:S02]  /*4330*/  @!P0 IMAD R9, R15, R72, R3 ;  /* 0x000000480f098224 */ /* 0x000fe400078e0203 */
[----:B------:R-:W-:Y:S02]  /*4340*/  @!P0 IMAD.MOV.U32 R3, RZ, RZ, R0 ;  /* 0x000000ffff038224 */ /* 0x000fe400078e0000 */
[----:B------:R-:W-:Y:S02]  /*4350*/  IMAD R8, R6, R11, R8 ;  /* 0x0000000b06087224 */ /* 0x000fe400078e0208 */
[----:B------:R-:W-:Y:S02]  /*4360*/  IMAD R13, R3, R2, R13 ;  /* 0x00000002030d7224 */ /* 0x000fe400078e020d */
[----:B------:R-:W-:Y:S02]  /*4370*/  IMAD R8, R9, R6, R8 ;  /* 0x0000000609087224 */ /* 0x000fe400078e0208 */
.L_x_78:
[----:B------:R-:W-:Y:S05]  /*4380*/  BRA.U UP1, `(.L_x_79) ;  /* 0x0000000101107547 */ /* 0x000fea000b800000 */
[----:B------:R-:W-:Y:S04]  /*4390*/  MOV R0, UR6 ;  /* 0x0000000600007c02 */ /* 0x000fe80008000f00 */
[----:B------:R-:W-:Y:S04]  /*43a0*/  SHF.L.U32 R3, R0, 0x1f, RZ ;  /* 0x0000001f00037819 */ /* 0x000fe800000006ff */
[----:B------:R-:W2:Y:S02]  /*43b0*/  SYNCS.PHASECHK.TRANS64.TRYWAIT P0, [UR7+0xe8], R3 ;  /* 0x0000e803ff0075a7 */ /* 0x000ea40008001107 */
[----:B--2---:R-:W-:Y:S05]  /*43c0*/  @!P0 BRA `(.L_x_80) ;  /* 0x0000004c006c8947 */ /* 0x004fea0003800000 */
.L_x_79:
[----:B------:R-:W-:Y:S02]  /*43d0*/  R2UR UR19, R21 ;  /* 0x00000000151372ca */ /* 0x000fe400000e0000 */
[----:B------:R-:W-:Y:S02]  /*43e0*/  R2UR UR18, R20 ;  /* 0x00000000141272ca */ /* 0x000fe400000e0000 */
[----:B------:R-:W-:Y:S02]  /*43f0*/  ISETP.NE.U32.AND P2, PT, RZ, UR4, PT ;  /* 0x00000004ff007c0c */ /* 0x000fe4000bf45070 */
[----:B------:R-:W-:Y:S02]  /*4400*/  SHF.L.U32 R12, R31, 0x1f, RZ ;  /* 0x0000001f1f0c7819 */ /* 0x000fe400000006ff */
[----:B------:R-:W-:Y:S05]  /*4410*/  ISETP.NE.AND.EX P2, PT, RZ, UR5, PT, P2 ;  /* 0x00000005ff007c0c */ /* 0x000fea000bf45320 */
[----:B------:R-:W-:Y:S02]  /*4420*/  USHF.L.U32 UR19, UR19, 0x7, URZ ;  /* 0x0000000713137899 */ /* 0x000fe400080006ff */
[----:B------:R-:W-:Y:S01]  /*4430*/  USHF.L.U32 UR18, UR18, 0x7, URZ ;  /* 0x0000000712127899 */ /* 0x000fe200080006ff */
[----:B------:R-:W-:Y:S11]  /*4440*/  BRA.U !UP3, `(.L_x_81) ;  /* 0x000000010b347547 */ /* 0x000ff6000b800000 */
[----:B------:R-:W-:Y:S01]  /*4450*/  UPLOP3.LUT UP0, UPT, UPT, UPT, UP2, 0x80, 0x8 ;  /* 0x000000000008789c */ /* 0x000fe20003f0f020 */
[----:B--2---:R-:W-:Y:S02]  /*4460*/  HFMA2 R0, -RZ, RZ, 0, 5.9604644775390625e-08 ;  /* 0x00000001ff007431 */ /* 0x004fe400000001ff */
[----:B------:R-:W-:Y:S03]  /*4470*/  IMAD.MOV.U32 R151, RZ, RZ, 0x1 ;  /* 0x00000001ff977424 */ /* 0x000fe600078e00ff */
[----:B------:R-:W-:Y:S05]  /*4480*/  PLOP3.LUT P0, PT, PT, PT, UP0, 0x80, 0x8 ;  /* 0x000000000008781c */ /* 0x000fea0003f0f008 */
[----:B------:R-:W2:Y:S01]  /*4490*/  @UP0 LDCU.64 UR10, c[0x0][0x888] ;  /* 0x00011100ff0a07ac */ /* 0x000ea20008000a00 */
[----:B------:R-:W-:Y:S07]  /*44a0*/  @UP0 UIMAD UR8, UR36, UR4, URZ ;  /* 0x00000004240802a4 */ /* 0x000fee000f8e02ff */
[----:B------:R-:W-:Y:S01]  /*44b0*/  @!P0 PRMT R151, R0, 0x7610, R151 ;  /* 0x0000761000978816 */ /* 0x000fe20000000097 */
[----:B--2---:R-:W-:Y:S03]  /*44c0*/  @UP0 UIMAD.WIDE UR10, UR8, 0x4, UR10 ;  /* 0x00000004080a08a5 */ /* 0x004fe6000f8e020a */
[----:B------:R-:W2:Y:S03]  /*44d0*/  @!UP0 LDCU UR8, c[0x0][0x880] ;  /* 0x00011000ff0887ac */ /* 0x000ea60008000800 */
[----:B------:R-:W-:Y:S01]  /*44e0*/  IMAD.U32 R10, RZ, RZ, UR10 ;  /* 0x0000000aff0a7e24 */ /* 0x000fe2000f8e00ff */
[----:B------:R-:W-:Y:S05]  /*44f0*/  MOV R11, UR11 ;  /* 0x0000000b000b7c02 */ /* 0x000fea0008000f00 */
[----:B-----5:R3:W5:Y:S02]  /*4500*/  @P0 LDG.E R82, desc[UR46][R10.64] ;  /* 0x0000002e0a520981 */ /* 0x020764000c1e1900 */
[----:B--23--:R-:W-:Y:S07]  /*4510*/  @!P0 IMAD.U32 R82, RZ, RZ, UR8 ;  /* 0x00000008ff528e24 */ /* 0x00cfee000f8e00ff */
.L_x_81:
[----:B-----5:R-:W-:Y:S01]  /*4520*/  @!P2 ISETP.EQ.AND P0, PT, R82, RZ, PT ;  /* 0x000000ff5200a20c */ /* 0x020fe20003f02270 */
[----:B------:R-:W-:Y:S01]  /*4530*/  @!UPT UIADD3 URZ, UPT, UPT, URZ, URZ, URZ ;  /* 0x000000fffffff290 */ /* 0x000fe2000fffe0ff */
[----:B------:R-:W-:Y:S11]  /*4540*/  @!P2 BRA `(.L_x_82) ;  /* 0x000000000014a947 */ /* 0x000ff60003800000 */
[----:B------:R-:W-:Y:S02]  /*4550*/  LOP3.LUT P2, RZ, R151, 0xff, RZ, 0xc0, !PT ;  /* 0x000000ff97ff7812 */ /* 0x000fe4000784c0ff */
[----:B------:R-:W-:Y:S04]  /*4560*/  PLOP3.LUT P0, PT, PT, PT, UP0, 0x80, 0x8 ;  /* 0x000000000008781c */ /* 0x000fe80003f0f008 */
[----:B------:R-:W-:Y:S07]  /*4570*/  PLOP3.LUT P0, PT, P0, PT, PT, 0x8, 0x80 ;  /* 0x000000000080781c */ /* 0x000fee000070e170 */
[----:B------:R-:W-:Y:S11]  /*4580*/  @P2 ISETP.EQ.AND P0, PT, R82, RZ, PT ;  /* 0x000000ff5200220c */ /* 0x000ff60003f02270 */
[----:B------:R-:W-:Y:S02]  /*4590*/  @!UPT UIADD3 URZ, UPT, UPT, URZ, URZ, URZ ;  /* 0x000000fffffff290 */ /* 0x000fe4000fffe0ff */
.L_x_82:
[----:B------:R-:W3:Y:S01]  /*45a0*/  SYNCS.PHASECHK.TRANS64.TRYWAIT P2, [UR7+0xd0], R12 ;  /* 0x0000d00cff0075a7 */ /* 0x000ee20008041107 */
[----:B------:R-:W-:Y:S04]  /*45b0*/  ELECT P4, URZ, PT ;  /* 0x0000000000ff782f */ /* 0x000fe80003880000 */
[----:B------:R-:W-:Y:S11]  /*45c0*/  PLOP3.LUT P4, PT, P0, P4, PT, 0xf2, 0x2f ;  /* 0x00000000002f781c */ /* 0x000ff60000789e72 */
[----:B------:R-:W-:Y:S02]  /*45d0*/  @!UPT UIADD3 URZ, UPT, UPT, URZ, URZ, URZ ;  /* 0x000000fffffff290 */ /* 0x000fe4000fffe0ff */
[----:B-1----:R-:W-:Y:S05]  /*45e0*/  @!P4 IADD3 R21, P0, PT, R32, 0x580, RZ ;  /* 0x000005802015c810 */ /* 0x002fea0007f1e0ff */
[----:B------:R-:W-:Y:S01]  /*45f0*/  @!P4 IMAD.X R20, RZ, RZ, R33, P0 ;  /* 0x000000ffff14c224 */ /* 0x000fe200000e0621 */
[----:B---3--:R-:W-:Y:S07]  /*4600*/  @!P2 BRA `(.L_x_83) ;  /* 0x0000004800f4a947 */ /* 0x008fee0003800000 */
.L_x_160:
[----:B------:R-:W3:Y:S01]  /*4610*/  LDC.64 R14, c[0x0][0xb10] ;  /* 0x0002c400ff0e7b82 */ /* 0x000ee20000000a00 */
[----:B------:R-:W-:Y:S01]  /*4620*/  @!P4 R2UR UR8, R20 ;  /* 0x000000001408c2ca */ /* 0x000fe200000e0000 */
[----:B------:R-:W-:Y:S01]  /*4630*/  VOTEU.ALL UP1, P4 ;  /* 0x0000000000ff7886 */ /* 0x000fe20002020000 */
[----:B------:R-:W-:Y:S01]  /*4640*/  @!P4 R2UR UR9, R21 ;  /* 0x000000001509c2ca */ /* 0x000fe200000e0000 */
[----:B------:R-:W-:Y:S01]  /*4650*/  UMOV UR10, 0x0 ;  /* 0x00000000000a7882 */ /* 0x000fe20000000000 */
[----:B------:R-:W-:Y:S03]  /*4660*/  UMOV UR11, 0x10000000 ;  /* 0x10000000000b7882 */ /* 0x000fe60000000000 */
[----:B------:R-:W5:Y:S01]  /*4670*/  LDC.64 R10, c[0x0][0xb18] ;  /* 0x0002c600ff0a7b82 */ /* 0x000f620000000a00 */
[----:B------:R-:W-:Y:S01]  /*4680*/  @!UP1 UIADD3 UR16, UPT, UPT, UR7, 0x200, URZ ;  /* 0x0000020007109890 */ /* 0x000fe2000fffe0ff */
[----:B------:R-:W-:Y:S01]  /*4690*/  @P3 SHF.R.U32.HI R28, RZ, 0x10, R25 ;  /* 0x00000010ff1c3819 */ /* 0x000fe20000011619 */
[----:B------:R-:W-:Y:S01]  /*46a0*/  VOTEU.ALL UP1, P4 ;  /* 0x0000000000ff7886 */ /* 0x000fe20002020000 */
[----:B------:R-:W-:Y:S01]  /*46b0*/  UMOV UR20, UR36 ;  /* 0x0000002400147c82 */ /* 0x000fe20008000000 */
[----:B------:R-:W-:Y:S03]  /*46c0*/  VIADD R30, R30, 0x1 ;  /* 0x000000011e1e7836 */ /* 0x000fe60000000000 */
[----:B--2---:R-:W2:Y:S01]  /*46d0*/  @!P1 LDC R0, c[0x0][0xb20] ;  /* 0x0002c800ff009b82 */ /* 0x004ea20000000800 */
[----:B------:R-:W-:Y:S01]  /*46e0*/  IMAD.U32 R21, RZ, RZ, UR8 ;  /* 0x00000008ff157e24 */ /* 0x000fe2000f8e00ff */
[----:B------:R-:W-:Y:S06]  /*46f0*/  UPRMT UR8, UR37, 0x654, UR17 ;  /* 0x0000065425087896 */ /* 0x000fec0008000011 */
[----:B-1----:R-:W1:Y:S01]  /*4700*/  @!P1 LDC R3, c[0x0][0xb0c] ;  /* 0x0002c300ff039b82 */ /* 0x002e620000000800 */
[----:B------:R-:W-:Y:S01]  /*4710*/  IMAD.U32 R20, RZ, RZ, UR9 ;  /* 0x00000009ff147e24 */ /* 0x000fe2000f8e00ff */
[----:B------:R-:W-:Y:S04]  /*4720*/  @!P4 R2UR UR15, R21 ;  /* 0x00000000150fc2ca */ /* 0x000fe800000e0000 */
[----:B------:R-:W-:Y:S01]  /*4730*/  @!P4 R2UR UR14, R20 ;  /* 0x00000000140ec2ca */ /* 0x000fe200000e0000 */
[----:B------:R-:W-:Y:S11]  /*4740*/  @!P4 IMAD.MOV.U32 R20, RZ, RZ, 0x2000 ;  /* 0x00002000ff14c424 */ /* 0x000ff600078e00ff */
[----:B------:R-:W-:Y:S01]  /*4750*/  @!UPT UIADD3 URZ, UPT, UPT, URZ, URZ, URZ ;  /* 0x000000fffffff290 */ /* 0x000fe2000fffe0ff */
[----:B------:R1:W-:Y:S01]  /*4760*/  @!UP1 UTMALDG.3D [UR16], [UR14], desc[UR10] ;  /* 0x00000a100e0095b4 */ /* 0x0003e20008011000 */
[----:B------:R1:W-:Y:S02]  /*4770*/  @!P4 SYNCS.ARRIVE.TRANS64.RED.A0TR RZ, [UR7+0xc0], R20 ;  /* 0x0000c014ffffc9a7 */ /* 0x0003e40008300407 */
[----:B-1----:R-:W-:Y:S01]  /*4780*/  @!P1 ISETP.NE.AND P2, PT, R3, 0x1, PT ;  /* 0x000000010300980c */ /* 0x002fe20003f45270 */
[C---:B---3--:R-:W-:Y:S01]  /*4790*/  @!P1 IMAD.HI.U32 R14, R13.reuse, R14, RZ ;  /* 0x0000000e0d0e9227 */ /* 0x048fe200078e00ff */
[----:B-----5:R-:W-:Y:S03]  /*47a0*/  @!P1 ISETP.NE.AND P0, PT, R10, 0x1, PT ;  /* 0x000000010a00980c */ /* 0x020fe60003f05270 */
[C---:B------:R-:W-:Y:S01]  /*47b0*/  @!P1 IMAD.HI.U32 R11, R8.reuse, R11, RZ ;  /* 0x0000000b080b9227 */ /* 0x040fe200078e00ff */
[----:B------:R-:W-:Y:S04]  /*47c0*/  @!P1 SHF.R.U32.HI R14, RZ, R15, R14 ;  /* 0x0000000fff0e9219 */ /* 0x000fe8000001160e */
[----:B--2---:R-:W-:Y:S01]  /*47d0*/  @!P1 SHF.R.U32.HI R9, RZ, R0, R11 ;  /* 0x00000000ff099219 */ /* 0x004fe2000001160b */
[----:B------:R-:W-:Y:S01]  /*47e0*/  SYNCS.ARRIVE.TRANS64.RED.A1T0 RZ, [UR8], RZ ;  /* 0x000000ffffff79a7 */ /* 0x000fe20008100408 */
[----:B------:R-:W-:Y:S02]  /*47f0*/  @!P1 SEL R14, R13, R14, !P2 ;  /* 0x0000000e0d0e9207 */ /* 0x000fe40005000000 */
[----:B------:R-:W-:Y:S01]  /*4800*/  @!P1 SEL R9, R8, R9, !P0 ;  /* 0x0000000908099207 */ /* 0x000fe20004000000 */
[----:B------:R-:W1:Y:S04]  /*4810*/  SYNCS.PHASECHK.TRANS64.TRYWAIT P5, [UR7+0xd8], R12 ;  /* 0x0000d80cff0075a7 */ /* 0x000e6800080a1107 */
[----:B------:R-:W-:Y:S02]  /*4820*/  @!P1 IMAD.IADD R0, R9, 0x1, -R14 ;  /* 0x0000000109009824 */ /* 0x000fe400078e0a0e */
[----:B------:R-:W-:Y:S02]  /*4830*/  @!P1 IMAD.IADD R9, R14, 0x1, -R9 ;  /* 0x000000010e099824 */ /* 0x000fe400078e0a09 */
[----:B------:R-:W-:Y:S02]  /*4840*/  @!P1 IMAD R13, R0, R3, R13 ;  /* 0x00000003000d9224 */ /* 0x000fe400078e020d */
[----:B------:R-:W-:Y:S01]  /*4850*/  @!P1 IMAD R8, R9, R10, R8 ;  /* 0x0000000a09089224 */ /* 0x000fe200078e0208 */
[----:B-1----:R-:W-:Y:S06]  /*4860*/  @!P5 BRA `(.L_x_84) ;  /* 0x000000480074d947 */ /* 0x002fec0003800000 */
.L_x_162:
[----:B-1----:R-:W-:Y:S01]  /*4870*/  @!P4 IADD3 R3, P0, PT, R32, 0x580, RZ ;  /* 0x000005802003c810 */ /* 0x002fe20007f1e0ff */
[----:B------:R-:W-:Y:S01]  /*4880*/  VOTEU.ALL UP1, P4 ;  /* 0x0000000000ff7886 */ /* 0x000fe20002020000 */
[----:B------:R-:W-:Y:S01]  /*4890*/  UMOV UR20, 0x0 ;  /* 0x0000000000147882 */ /* 0x000fe20000000000 */
[----:B------:R-:W-:Y:S01]  /*48a0*/  UMOV UR21, 0x10000000 ;  /* 0x1000000000157882 */ /* 0x000fe20000000000 */
[----:B------:R-:W-:Y:S01]  /*48b0*/  @!P4 R2UR UR9, R3 ;  /* 0x000000000309c2ca */ /* 0x000fe200000e0000 */
[----:B------:R-:W-:Y:S01]  /*48c0*/  @!P4 IMAD.X R0, RZ, RZ, R33, P0 ;  /* 0x000000ffff00c224 */ /* 0x000fe200000e0621 */
[----:B------:R-:W-:Y:S01]  /*48d0*/  @!UP1 UIADD3 UR10, UPT, UPT, UR18, 0x40, URZ ;  /* 0x00000040120a9890 */ /* 0x000fe2000fffe0ff */
[----:B------:R-:W-:Y:S01]  /*48e0*/  ISETP.NE.AND P0, PT, R30, 0x2, PT ;  /* 0x000000021e00780c */ /* 0x000fe20003f05270 */
[----:B------:R-:W-:Y:S01]  /*48f0*/  UMOV UR11, UR19 ;  /* 0x00000013000b7c82 */ /* 0x000fe20008000000 */
[----:B------:R-:W-:Y:S01]  /*4900*/  UMOV UR12, UR36 ;  /* 0x00000024000c7c82 */ /* 0x000fe20008000000 */
[----:B------:R-:W-:Y:S01]  /*4910*/  @!P4 R2UR UR8, R0 ;  /* 0x000000000008c2ca */ /* 0x000fe200000e0000 */
[----:B------:R-:W-:Y:S01]  /*4920*/  IMAD.IADD R20, R8, 0x1, R150 ;  /* 0x0000000108147824 */ /* 0x000fe200078e0296 */
[----:B------:R-:W-:Y:S01]  /*4930*/  @P3 R2UR UR36, R28 ;  /* 0x000000001c2432ca */ /* 0x000fe200000e0000 */
[----:B------:R-:W-:Y:S01]  /*4940*/  IMAD.IADD R21, R13, 0x1, R152 ;  /* 0x000000010d157824 */ /* 0x000fe200078e0298 */
[----:B------:R-:W-:Y:S02]  /*4950*/  SEL R0, RZ, 0x1, P0 ;  /* 0x00000001ff007807 */ /* 0x000fe40000000000 */
[----:B------:R-:W-:Y:S01]  /*4960*/  LOP3.LUT R31, R31, 0x1, RZ, 0x3c, !PT ;  /* 0x000000011f1f7812 */ /* 0x000fe200078e3cff */
[----:B------:R-:W-:Y:S01]  /*4970*/  IMAD.U32 R10, RZ, RZ, UR9 ;  /* 0x00000009ff0a7e24 */ /* 0x000fe2000f8e00ff */
[----:B------:R-:W-:Y:S01]  /*4980*/  @!UP1 UIADD3 UR9, UPT, UPT, UR7, 0xc8, URZ ;  /* 0x000000c807099890 */ /* 0x000fe2000fffe0ff */
[----:B------:R-:W-:Y:S02]  /*4990*/  LOP3.LUT R29, R29, R0, RZ, 0x3c, !PT ;  /* 0x000000001d1d7212 */ /* 0x000fe400078e3cff */
[----:B------:R-:W-:Y:S02]  /*49a0*/  SEL R30, R30, RZ, P0 ;  /* 0x000000ff1e1e7207 */ /* 0x000fe40000000000 */
[----:B------:R-:W-:Y:S01]  /*49b0*/  IMAD.U32 R11, RZ, RZ, UR8 ;  /* 0x00000008ff0b7e24 */ /* 0x000fe2000f8e00ff */
[----:B------:R-:W-:Y:S01]  /*49c0*/  @!P4 R2UR UR14, R10 ;  /* 0x000000000a0ec2ca */ /* 0x000fe200000e0000 */
[----:B------:R-:W-:Y:S01]  /*49d0*/  @!UP1 UIADD3 UR8, UPT, UPT, UR7, 0x2200, URZ ;  /* 0x0000220007089890 */ /* 0x000fe2000fffe0ff */
[----:B------:R-:W-:Y:S02]  /*49e0*/  VOTEU.ALL UP1, P4 ;  /* 0x0000000000ff7886 */ /* 0x000fe40002020000 */
[----:B------:R-:W-:Y:S11]  /*49f0*/  @!P4 R2UR UR15, R11 ;  /* 0x000000000b0fc2ca */ /* 0x000ff600000e0000 */
[----:B------:R-:W-:Y:S02]  /*4a00*/  @!UPT UIADD3 URZ, UPT, UPT, URZ, URZ, URZ ;  /* 0x000000fffffff290 */ /* 0x000fe4000fffe0ff */
[----:B------:R2:W-:Y:S01]  /*4a10*/  @!UP1 UTMALDG.3D [UR8], [UR14], desc[UR20] ;  /* 0x000014080e0095b4 */ /* 0x0005e20008011000 */
[----:B------:R2:W-:Y:S01]  /*4a20*/  @!P4 SYNCS.ARRIVE.TRANS64.RED.A0TR RZ, [UR7+0xc8], R23 ;  /* 0x0000c817ffffc9a7 */ /* 0x0005e20008300407 */
[----:B------:R-:W-:Y:S01]  /*4a30*/  UPLOP3.LUT UP1, UPT, UPT, UPT, UPT, 0x80, 0x8 ;  /* 0x000000000008789c */ /* 0x000fe20003f2f070 */
[----:B------:R-:W-:Y:S01]  /*4a40*/  SYNCS.ARRIVE.TRANS64.RED.A1T0 RZ, [UR13], RZ ;  /* 0x000000ffffff79a7 */ /* 0x000fe2000810040d */
[----:B------:R-:W-:Y:S09]  /*4a50*/  @P3 BRA `(.L_x_85) ;  /* 0xfffffff400503947 */ /* 0x000ff2000383ffff */
[----:B------:R-:W-:-:S04]  /*4a60*/  SHF.L.U32 R3, R31, 0x1f, RZ ;  /* 0x0000001f1f037819 */ /* 0x000fc800000006ff */
[----:B------:R-:W1:Y:S02]  /*4a70*/  SYNCS.PHASECHK.TRANS64.TRYWAIT P0, [UR7+0xd0], R3 ;  /* 0x0000d003ff0075a7 */ /* 0x000e640008001107 */
[----:B-1----:R-:W-:Y:S05]  /*4a80*/  @!P0 BRA `(.L_x_86) ;  /* 0x0000004800048947 */ /* 0x002fea0003800000 */
.L_x_164:
[----:B-1----:R-:W-:-:S07]  /*4a90*/  MOV R0, UR7 ;  /* 0x0000000700007c02 */ /* 0x002fce0008000f00 */
.L_x_87:
[----:B-1----:R-:W-:-:S04]  /*4aa0*/  SHF.L.U32 R3, R31, 0x1f, RZ ;  /* 0x0000001f1f037819 */ /* 0x002fc800000006ff */
[----:B------:R1:W3:Y:S03]  /*4ab0*/  SYNCS.PHASECHK.TRANS64.TRYWAIT P0, [R0+URZ+0xd8], R3 ;  /* 0x0000d803000075a7 */ /* 0x0002e600080011ff */
[----:B---3--:R-:W-:Y:S05]  /*4ac0*/  @!P0 NANOSLEEP.SYNCS 0x989680 ;  /* 0x009896800000895d */ /* 0x008fea0003900000 */
[----:B------:R-:W3:Y:S02]  /*4ad0*/  @!P0 SYNCS.PHASECHK.TRANS64 P0, [R0+URZ+0xd8], R3 ;  /* 0x0000d803000085a7 */ /* 0x000ee400080010ff */
[----:B--23--:R-:W-:Y:S05]  /*4ae0*/  @P0 EXIT ;  /* 0x000000000000094d */ /* 0x00cfea0003800000 */
[----:B------:R-:W-:Y:S05]  /*4af0*/  BRA `(.L_x_87) ;  /* 0xfffffffc00e87947 */ /* 0x000fea000383ffff */
.L_x_76:
[----:B------:R-:W-:-:S06]  /*4b00*/  UISETP.GE.AND UP1, UPT, UR8, 0x4, UPT ;  /* 0x000000040800788c */ /* 0x000fcc000bf26270 */
[----:B------:R-:W-:-:S13]  /*4b10*/  PLOP3.LUT P0, PT, PT, PT, UP1, 0x80, 0x8 ;  /* 0x000000000008781c */ /* 0x000fda0003f0f018 */
[----:B------:R-:W-:Y:S05]  /*4b20*/  @!P0 EXIT ;  /* 0x000000000000894d */ /* 0x000fea0003800000 */
[----:B------:R-:W-:Y:S01]  /*4b30*/  BAR.SYNC.DEFER_BLOCKING 0x6, 0xa0 ;  /* 0x0182800000007b1d */ /* 0x000fe20000010000 */
[C---:B------:R-:W-:Y:S01]  /*4b40*/  IMAD.U32 R79, R167.reuse, 0x10000, RZ ;  /* 0x00010000a74f7824 */ /* 0x040fe200078e00ff */
[C---:B------:R-:W-:Y:S01]  /*4b50*/  R2P PR, R167.reuse, 0x6 ;  /* 0x00000006a7007804 */ /* 0x040fe20000000000 */
[----:B------:R-:W-:Y:S01]  /*4b60*/  IMAD.SHL.U32 R2, R167, 0x40, RZ ;  /* 0x00000040a7027824 */ /* 0x000fe200078e00ff */
[----:B------:R-:W-:Y:S01]  /*4b70*/  CS2R R160, SRZ ;  /* 0x0000000000a07805 */ /* 0x000fe2000001ff00 */
[----:B------:R-:W-:Y:S01]  /*4b80*/  IMAD.MOV.U32 R164, RZ, RZ, 0x20 ;  /* 0x00000020ffa47424 */ /* 0x000fe200078e00ff */
[----:B------:R-:W-:Y:S02]  /*4b90*/  UMOV UR49, 0x400 ;  /* 0x0000040000317882 */ /* 0x000fe40000000000 */
[----:B------:R-:W1:Y:S01]  /*4ba0*/  LDC R157, c[0x0][0x370] ;  /* 0x0000dc00ff9d7b82 */ /* 0x000e620000000800 */
[----:B------:R-:W-:Y:S01]  /*4bb0*/  ULEA UR49, UR37, UR49, 0x18 ;  /* 0x0000003125317291 */ /* 0x000fe2000f8ec0ff */
[----:B------:R-:W-:Y:S01]  /*4bc0*/  LOP3.LUT R79, R79, 0x600000, RZ, 0xc0, !PT ;  /* 0x006000004f4f7812 */ /* 0x000fe200078ec0ff */
[----:B------:R-:W-:Y:S01]  /*4bd0*/  IMAD.SHL.U32 R153, R167, 0x8, RZ ;  /* 0x00000008a7997824 */ /* 0x000fe200078e00ff */
[----:B------:R-:W-:Y:S01]  /*4be0*/  LOP3.LUT R4, R2, 0x180, RZ, 0xc0, !PT ;  /* 0x0000018002047812 */ /* 0x000fe200078ec0ff */
[----:B------:R-:W-:Y:S01]  /*4bf0*/  IMAD.MOV.U32 R165, RZ, RZ, 0x10 ;  /* 0x00000010ffa57424 */ /* 0x000fe200078e00ff */
[----:B------:R-:W-:Y:S01]  /*4c00*/  SEL R164, R164, 0xffffffe0, !P2 ;  /* 0xffffffe0a4a47807 */ /* 0x000fe20005000000 */
[----:B------:R-:W-:Y:S01]  /*4c10*/  UIADD3 UR4, UPT, UPT, UR49, 0x4200, URZ ;  /* 0x0000420031047890 */ /* 0x000fe2000fffe0ff */
[----:B------:R-:W2:Y:S01]  /*4c20*/  LDC R74, c[0x0][0xb0c] ;  /* 0x0002c300ff4a7b82 */ /* 0x000ea20000000800 */
[----:B------:R-:W-:Y:S01]  /*4c30*/  LOP3.LUT R153, R4, 0x30, R153, 0xf8, !PT ;  /* 0x0000003004997812 */ /* 0x000fe200078ef899 */
[----:B------:R-:W-:Y:S01]  /*4c40*/  IMAD.MOV.U32 R76, RZ, RZ, RZ ;  /* 0x000000ffff4c7224 */ /* 0x000fe200078e00ff */
[----:B------:R-:W-:Y:S01]  /*4c50*/  SEL R165, R165, 0xfffffff0, !P1 ;  /* 0xfffffff0a5a57807 */ /* 0x000fe20004800000 */
[----:B------:R-:W-:Y:S01]  /*4c60*/  IMAD.MOV.U32 R162, RZ, RZ, RZ ;  /* 0x000000ffffa27224 */ /* 0x000fe200078e00ff */
[----:B------:R-:W-:Y:S01]  /*4c70*/  LOP3.LUT R153, R153, 0x1e40, R2, 0xf8, !PT ;  /* 0x00001e4099997812 */ /* 0x000fe200078ef802 */
[----:B------:R-:W-:Y:S01]  /*4c80*/  IMAD.MOV.U32 R169, RZ, RZ, RZ ;  /* 0x000000ffffa97224 */ /* 0x000fe200078e00ff */
[----:B------:R-:W-:Y:S01]  /*4c90*/  LOP3.LUT R167, R167, 0x60, RZ, 0xc0, !PT ;  /* 0x00000060a7a77812 */ /* 0x000fe200078ec0ff */
[----:B------:R-:W4:Y:S01]  /*4ca0*/  LDC R155, c[0x0][0xb20] ;  /* 0x0002c800ff9b7b82 */ /* 0x000f220000000800 */
[----:B------:R-:W3:Y:S01]  /*4cb0*/  LDS R0, [UR49+0x1a0] ;  /* 0x0001a031ff007984 */ /* 0x000ee20008000800 */
[----:B------:R-:W-:Y:S01]  /*4cc0*/  IMAD.MOV.U32 R159, RZ, RZ, RZ ;  /* 0x000000ffff9f7224 */ /* 0x000fe200078e00ff */
[----:B------:R-:W1:Y:S01]  /*4cd0*/  LDCU.64 UR52, c[0x0][0x348] ;  /* 0x00006900ff3477ac */ /* 0x000e620008000a00 */
[----:B------:R-:W-:Y:S01]  /*4ce0*/  IMAD.U32 R166, RZ, RZ, UR4 ;  /* 0x00000004ffa67e24 */ /* 0x000fe2000f8e00ff */
[----:B------:R-:W1:Y:S03]  /*4cf0*/  LDCU.64 UR38, c[0x0][0x888] ;  /* 0x00011100ff2677ac */ /* 0x000e660008000a00 */
[----:B------:R-:W1:Y:S01]  /*4d00*/  LDC R73, c[0x0][0xb30] ;  /* 0x0002cc00ff497b82 */ /* 0x000e620000000800 */
[----:B------:R-:W1:Y:S01]  /*4d10*/  LDCU.64 UR44, c[0x0][0x890] ;  /* 0x00011200ff2c77ac */ /* 0x000e620008000a00 */
[----:B------:R-:W-:-:S06]  /*4d20*/  UIADD3 UR48, UPT, UPT, UR49, 0x200, URZ ;  /* 0x0000020031307890 */ /* 0x000fcc000fffe0ff */
[----:B------:R-:W1:Y:S08]  /*4d30*/  LDC.64 R148, c[0x0][0xb10] ;  /* 0x0002c400ff947b82 */ /* 0x000e700000000a00 */
[----:B------:R-:W1:Y:S08]  /*4d40*/  LDC.64 R70, c[0x0][0xb18] ;  /* 0x0002c600ff467b82 */ /* 0x000e700000000a00 */
[----:B------:R-:W1:Y:S08]  /*4d50*/  LDC.64 R68, c[0x0][0xb28] ;  /* 0x0002ca00ff447b82 */ /* 0x000e700000000a00 */
[----:B------:R-:W1:Y:S01]  /*4d60*/  LDC.64 R146, c[0x0][0x8b0] ;  /* 0x00022c00ff927b82 */ /* 0x000e620000000a00 */
[----:B---3--:R-:W-:Y:S01]  /*4d70*/  IMAD.IADD R79, R0, 0x1, R79 ;  /* 0x00000001004f7824 */ /* 0x008fe200078e024f */
[----:B------:R-:W-:-:S04]  /*4d80*/  SHF.R.S32.HI R0, RZ, 0x4, R164 ;  /* 0x00000004ff007819 */ /* 0x000fc800000114a4 */
[----:B------:R-:W-:Y:S02]  /*4d90*/  LEA.HI.SX32 R163, R165, R0, 0x1c ;  /* 0x00000000a5a37211 */ /* 0x000fe400078fe2ff */
[----:B------:R-:W3:Y:S08]  /*4da0*/  LDC.64 R144, c[0x0][0x8a8] ;  /* 0x00022a00ff907b82 */ /* 0x000ef00000000a00 */
[----:B--2-4-:R-:W1:Y:S02]  /*4db0*/  LDC R156, c[0x0][0x374] ;  /* 0x0000dd00ff9c7b82 */ /* 0x014e640000000800 */
.L_x_113:
[----:B------:R-:W-:Y:S02]  /*4dc0*/  LEA R0, R169, UR49, 0x3 ;  /* 0x00000031a9007c11 */ /* 0x000fe4000f8e18ff */
[----:B------:R-:W-:Y:S02]  /*4dd0*/  SHF.L.U32 R3, R161, 0x1f, RZ ;  /* 0x0000001fa1037819 */ /* 0x000fe400000006ff */
[----:B-1----:R-:W-:Y:S02]  /*4de0*/  LEA R16, R169, UR49, 0x4 ;  /* 0x00000031a9107c11 */ /* 0x002fe4000f8e20ff */
[----:B------:R-:W2:Y:S02]  /*4df0*/  SYNCS.PHASECHK.TRANS64.TRYWAIT P0, [R0+URZ+0xf0], R3 ;  /* 0x0000f003000075a7 */ /* 0x000ea400080011ff */
[----:B--2---:R-:W-:Y:S05]  /*4e00*/  @!P0 BRA `(.L_x_88) ;  /* 0x00000044003c8947 */ /* 0x004fea0003800000 */
.L_x_165:
[----:B------:R-:W4:Y:S01]  /*4e10*/  LDC.64 R12, c[0x0][0xb10] ;  /* 0x0002c400ff0c7b82 */ /* 0x000f220000000a00 */
[----:B------:R-:W3:Y:S01]  /*4e20*/  LDS.128 R16, [R16+0x180] ;  /* 0x0001800010107984 */ /* 0x000ee20000000c00 */
[----:B-1----:R-:W-:Y:S01]  /*4e30*/  ISETP.NE.AND P1, PT, R73, 0x1, PT ;  /* 0x000000014900780c */ /* 0x002fe20003f25270 */
[----:B--2---:R-:W-:Y:S01]  /*4e40*/  VIADD R0, R0, 0x100 ;  /* 0x0000010000007836 */ /* 0x004fe20000000000 */
[----:B------:R-:W-:Y:S04]  /*4e50*/  ISETP.GE.AND P0, PT, R72, 0x1, PT ;  /* 0x000000014800780c */ /* 0x000fe80003f06270 */
[----:B------:R-:W1:Y:S01]  /*4e60*/  LDC.64 R10, c[0x0][0xb18] ;  /* 0x0002c600ff0a7b82 */ /* 0x000e620000000a00 */
[----:B------:R-:W-:Y:S01]  /*4e70*/  PRMT R0, RZ, 0x654, R0 ;  /* 0x00000654ff007816 */ /* 0x000fe20000000000 */
[----:B------:R-:W-:Y:S01]  /*4e80*/  @!PT LDS RZ, [RZ] ;  /* 0x00000000fffff984 */ /* 0x000fe20000000800 */
[----:B------:R-:W-:Y:S01]  /*4e90*/  @!PT LDS RZ, [RZ] ;  /* 0x00000000fffff984 */ /* 0x000fe20000000800 */
[----:B------:R-:W-:Y:S01]  /*4ea0*/  @!PT LDS RZ, [RZ] ;  /* 0x00000000fffff984 */ /* 0x000fe20000000800 */
[----:B------:R-:W-:Y:S01]  /*4eb0*/  @!PT LDS RZ, [RZ] ;  /* 0x00000000fffff984 */ /* 0x000fe20000000800 */
[----:B------:R2:W-:Y:S06]  /*4ec0*/  MEMBAR.ALL.CTA ;  /* 0x0000000000007992 */ /* 0x0005ec0000008000 */
[----:B--2---:R-:W2:Y:S01]  /*4ed0*/  FENCE.VIEW.ASYNC.S ;  /* 0x00000000000073c6 */ /* 0x004ea20000000000 */
[----:B------:R-:W1:Y:S08]  /*4ee0*/  @!P1 LDC R14, c[0x0][0xb20] ;  /* 0x0002c800ff0e9b82 */ /* 0x000e700000000800 */
[----:B------:R-:W1:Y:S01]  /*4ef0*/  @!P1 LDC R9, c[0x0][0xb0c] ;  /* 0x0002c300ff099b82 */ /* 0x000e620000000800 */
[----:B--2---:R2:W-:Y:S01]  /*4f00*/  SYNCS.ARRIVE.TRANS64.RED.A1T0 RZ, [R0+URZ], RZ ;  /* 0x000000ff00ff79a7 */ /* 0x0045e200081004ff */
[----:B---3--:R-:W-:Y:S04]  /*4f10*/  LOP3.LUT P4, RZ, R18, 0x1, RZ, 0xc0, !PT ;  /* 0x0000000112ff7812 */ /* 0x008fe8000788c0ff */
[----:B------:R-:W-:Y:S09]  /*4f20*/  P2R R168, PR, RZ, 0x10 ;  /* 0x00000010ffa87803 */ /* 0x000ff20000000000 */
[----:B------:R-:W-:Y:S02]  /*4f30*/  @P4 MOV R77, R16 ;  /* 0x00000010004d4202 */ /* 0x000fe40000000f00 */
[----:B------:R-:W-:Y:S01]  /*4f40*/  @P4 LOP3.LUT R75, R17, 0xffff, RZ, 0xc0, !PT ;  /* 0x0000ffff114b4812 */ /* 0x000fe200078ec0ff */
[----:B--2-4-:R-:W-:Y:S06]  /*4f50*/  @!P0 BRA `(.L_x_89) ;  /* 0x0000000000a48947 */ /* 0x014fec0003800000 */
[----:B------:R-:W-:Y:S01]  /*4f60*/  IMAD.HI.U32 R24, R156, R71, RZ ;  /* 0x000000479c187227 */ /* 0x000fe200078e00ff */
[----:B------:R-:W-:Y:S02]  /*4f70*/  ISETP.NE.AND P0, PT, R70, 0x1, PT ;  /* 0x000000014600780c */ /* 0x000fe40003f05270 */
[----:B------:R-:W-:Y:S01]  /*4f80*/  ISETP.NE.AND P2, PT, R72, 0x1, PT ;  /* 0x000000014800780c */ /* 0x000fe20003f45270 */
[-C--:B------:R-:W-:Y:S01]  /*4f90*/  IMAD.HI.U32 R22, R157, R148.reuse, RZ ;  /* 0x000000949d167227 */ /* 0x080fe200078e00ff */
[----:B------:R-:W-:Y:S02]  /*4fa0*/  SHF.R.U32.HI R23, RZ, R155, R24 ;  /* 0x0000009bff177219 */ /* 0x000fe40000011618 */
[----:B------:R-:W-:Y:S01]  /*4fb0*/  ISETP.NE.AND P3, PT, R74, 0x1, PT ;  /* 0x000000014a00780c */ /* 0x000fe20003f65270 */
[----:B------:R-:W-:Y:S01]  /*4fc0*/  IMAD.HI.U32 R28, R75, R71, RZ ;  /* 0x000000474b1c7227 */ /* 0x000fe200078e00ff */
[----:B------:R-:W-:Y:S02]  /*4fd0*/  SHF.R.U32.HI R22, RZ, R149, R22 ;  /* 0x00000095ff167219 */ /* 0x000fe40000011616 */
[----:B------:R-:W-:Y:S01]  /*4fe0*/  SEL R3, R156, R23, !P0 ;  /* 0x000000179c037207 */ /* 0x000fe20004000000 */
[----:B------:R-:W-:Y:S01]  /*4ff0*/  IMAD.HI.U32 R26, R77, R148, RZ ;  /* 0x000000944d1a7227 */ /* 0x000fe200078e00ff */
[----:B------:R-:W-:Y:S03]  /*5000*/  SEL R7, R157, R22, !P3 ;  /* 0x000000169d077207 */ /* 0x000fe60005800000 */
[-C--:B------:R-:W-:Y:S01]  /*5010*/  IMAD.HI.U32 R22, R3, R68.reuse, RZ ;  /* 0x0000004403167227 */ /* 0x080fe200078e00ff */
[----:B------:R-:W-:Y:S03]  /*5020*/  SHF.R.U32.HI R26, RZ, R149, R26 ;  /* 0x00000095ff1a7219 */ /* 0x000fe6000001161a */
[----:B------:R-:W-:Y:S01]  /*5030*/  IMAD.HI.U32 R24, R7, R68, RZ ;  /* 0x0000004407187227 */ /* 0x000fe200078e00ff */
[----:B------:R-:W-:Y:S02]  /*5040*/  @P2 SHF.R.U32.HI R3, RZ, R69, R22 ;  /* 0x00000045ff032219 */ /* 0x000fe40000011616 */
[----:B------:R-:W-:Y:S02]  /*5050*/  SHF.R.U32.HI R22, RZ, R155, R28 ;  /* 0x0000009bff167219 */ /* 0x000fe4000001161c */
[----:B------:R-:W-:Y:S01]  /*5060*/  @P2 SHF.R.U32.HI R7, RZ, R69, R24 ;  /* 0x00000045ff072219 */ /* 0x000fe20000011618 */
[C---:B------:R-:W-:Y:S01]  /*5070*/  IMAD R2, R72.reuse, R3, RZ ;  /* 0x0000000348027224 */ /* 0x040fe200078e02ff */
[----:B------:R-:W-:Y:S02]  /*5080*/  SEL R5, R75, R22, !P0 ;  /* 0x000000164b057207 */ /* 0x000fe40004000000 */
[----:B------:R-:W-:Y:S01]  /*5090*/  SEL R3, R77, R26, !P3 ;  /* 0x0000001a4d037207 */ /* 0x000fe20005800000 */
[----:B------:R-:W-:Y:S01]  /*50a0*/  IMAD R4, R72, R7, RZ ;  /* 0x0000000748047224 */ /* 0x000fe200078e02ff */
[C---:B------:R-:W-:Y:S01]  /*50b0*/  ISETP.GE.AND P0, PT, R5.reuse, R2, PT ;  /* 0x000000020500720c */ /* 0x040fe20003f06270 */
[----:B------:R-:W-:Y:S03]  /*50c0*/  IMAD.HI.U32 R6, R5, R68, RZ ;  /* 0x0000004405067227 */ /* 0x000fe600078e00ff */
[----:B------:R-:W-:Y:S01]  /*50d0*/  ISETP.GE.OR P0, PT, R3, R4, P0 ;  /* 0x000000040300720c */ /* 0x000fe20000706670 */
[----:B------:R-:W-:Y:S01]  /*50e0*/  IMAD.MOV R4, RZ, RZ, -R3 ;  /* 0x000000ffff047224 */ /* 0x000fe200078e0a03 */
[-C--:B------:R-:W-:Y:S03]  /*50f0*/  SHF.R.U32.HI R6, RZ, R69.reuse, R6 ;  /* 0x00000045ff067219 */ /* 0x080fe60000011606 */
[----:B------:R-:W-:Y:S01]  /*5100*/  IMAD R77, R74, R4, R77 ;  /* 0x000000044a4d7224 */ /* 0x000fe200078e024d */
[----:B------:R-:W-:Y:S05]  /*5110*/  SEL R15, R5, R6, !P2 ;  /* 0x00000006050f7207 */ /* 0x000fea0005000000 */
[----:B------:R-:W-:Y:S02]  /*5120*/  IMAD.MOV R6, RZ, RZ, -R15 ;  /* 0x000000ffff067224 */ /* 0x000fe400078e0a0f */
[C---:B------:R-:W-:Y:S04]  /*5130*/  @!P0 IMAD.HI.U32 R2, R3.reuse, R68, RZ ;  /* 0x0000004403028227 */ /* 0x040fe800078e00ff */
[----:B------:R-:W-:Y:S01]  /*5140*/  IMAD R6, R72, R6, R5 ;  /* 0x0000000648067224 */ /* 0x000fe200078e0205 */
[----:B------:R-:W-:Y:S04]  /*5150*/  @!P0 SHF.R.U32.HI R2, RZ, R69, R2 ;  /* 0x00000045ff028219 */ /* 0x000fe80000011602 */
[----:B------:R-:W-:Y:S02]  /*5160*/  @!P0 SEL R0, R3, R2, !P2 ;  /* 0x0000000203008207 */ /* 0x000fe40005000000 */
[----:B------:R-:W-:Y:S02]  /*5170*/  IADD3 R2, PT, PT, -R5, RZ, RZ ;  /* 0x000000ff05027210 */ /* 0x000fe40007ffe1ff */
[----:B------:R-:W-:Y:S01]  /*5180*/  @!P0 IADD3 R8, PT, PT, R15, -R0, RZ ;  /* 0x800000000f088210 */ /* 0x000fe20007ffe0ff */
[----:B------:R-:W-:Y:S02]  /*5190*/  @!P0 IMAD R0, R7, R6, R0 ;  /* 0x0000000607008224 */ /* 0x000fe400078e0200 */
[----:B------:R-:W-:Y:S02]  /*51a0*/  IMAD R75, R70, R2, R75 ;  /* 0x00000002464b7224 */ /* 0x000fe400078e024b */
[----:B------:R-:W-:Y:S02]  /*51b0*/  @!P0 IMAD R5, R8, R72, R3 ;  /* 0x0000004808058224 */ /* 0x000fe400078e0203 */
[----:B------:R-:W-:Y:S04]  /*51c0*/  @!P0 IMAD.MOV.U32 R3, RZ, RZ, R0 ;  /* 0x000000ffff038224 */ /* 0x000fe800078e0000 */
[----:B------:R-:W-:Y:S02]  /*51d0*/  IMAD R77, R3, R74, R77 ;  /* 0x0000004a034d7224 */ /* 0x000fe400078e024d */
[----:B------:R-:W-:Y:S07]  /*51e0*/  IMAD R75, R5, R70, R75 ;  /* 0x00000046054b7224 */ /* 0x000fee00078e024b */
.L_x_89:
[----:B-1----:R-:W-:Y:S01]  /*51f0*/  @!P1 ISETP.NE.AND P0, PT, R10, 0x1, PT ;  /* 0x000000010a00980c */ /* 0x002fe20003f05270 */
[----:B------:R-:W-:Y:S01]  /*5200*/  @!P1 IMAD.HI.U32 R0, R77, R12, RZ ;  /* 0x0000000c4d009227 */ /* 0x000fe200078e00ff */
[----:B------:R-:W-:Y:S01]  /*5210*/  @!P1 ISETP.NE.AND P2, PT, R9, 0x1, PT ;  /* 0x000000010900980c */ /* 0x000fe20003f45270 */
[----:B------:R-:W-:Y:S01]  /*5220*/  ULOP3.LUT UP0, URZ, UR48, 0x1b0, URZ, 0xc0, !UPT ;  /* 0x000001b030ff7892 */ /* 0x000fe2000f80c0ff */
[----:B------:R-:W-:Y:S01]  /*5230*/  R2UR UR42, R21 ;  /* 0x00000000152a72ca */ /* 0x000fe200000e0000 */
[----:B------:R-:W-:Y:S01]  /*5240*/  @!P1 IMAD.HI.U32 R3, R75, R11, RZ ;  /* 0x0000000b4b039227 */ /* 0x000fe200078e00ff */
[----:B------:R-:W-:Y:S02]  /*5250*/  @!P1 SHF.R.U32.HI R0, RZ, R13, R0 ;  /* 0x0000000dff009219 */ /* 0x000fe40000011600 */
[----:B------:R-:W-:Y:S01]  /*5260*/  R2UR UR41, R20 ;  /* 0x00000000142972ca */ /* 0x000fe200000e0000 */
[----:B------:R-:W-:Y:S01]  /*5270*/  VIADD R169, R169, 0x1 ;  /* 0x00000001a9a97836 */ /* 0x000fe20000000000 */
[----:B------:R-:W-:Y:S02]  /*5280*/  @!P1 SHF.R.U32.HI R2, RZ, R14, R3 ;  /* 0x0000000eff029219 */ /* 0x000fe40000011603 */
[----:B------:R-:W-:Y:S02]  /*5290*/  @!P1 SEL R3, R77, R0, !P2 ;  /* 0x000000004d039207 */ /* 0x000fe40005000000 */
[----:B------:R-:W-:Y:S02]  /*52a0*/  @!P1 SEL R2, R75, R2, !P0 ;  /* 0x000000024b029207 */ /* 0x000fe40004000000 */
[----:B------:R-:W-:Y:S01]  /*52b0*/  @P4 SHF.R.U32.HI R158, RZ, 0x10, R17 ;  /* 0x00000010ff9e4819 */ /* 0x000fe20000011611 */
[----:B------:R-:W-:Y:S02]  /*52c0*/  USHF.L.U32 UR42, UR42, 0x7, URZ ;  /* 0x000000072a2a7899 */ /* 0x000fe400080006ff */
[----:B------:R-:W-:Y:S02]  /*52d0*/  @!P1 IMAD.IADD R0, R2, 0x1, -R3 ;  /* 0x0000000102009824 */ /* 0x000fe400078e0a03 */
[----:B------:R-:W-:Y:S01]  /*52e0*/  @!P1 IMAD.IADD R2, R3, 0x1, -R2 ;  /* 0x0000000103029824 */ /* 0x000fe200078e0a02 */
[----:B------:R-:W-:Y:S01]  /*52f0*/  USHF.L.U32 UR41, UR41, 0x7, URZ ;  /* 0x0000000729297899 */ /* 0x000fe200080006ff */
[----:B------:R-:W-:Y:S02]  /*5300*/  @!P1 IMAD R77, R0, R9, R77 ;  /* 0x00000009004d9224 */ /* 0x000fe400078e024d */
[----:B------:R-:W-:Y:S01]  /*5310*/  @!P1 IMAD R75, R2, R10, R75 ;  /* 0x0000000a024b9224 */ /* 0x000fe200078e024b */
[----:B------:R-:W-:Y:S08]  /*5320*/  BRA.U !UP0, `(.L_x_90) ;  /* 0x0000000108407547 */ /* 0x000ff0000b800000 */
[----:B------:R-:W1:Y:S01]  /*5330*/  LDCU.64 UR8, c[0x4][0x80] ;  /* 0x01001000ff0877ac */ /* 0x000e620008000a00 */
[----:B------:R-:W-:Y:S01]  /*5340*/  MOV R3, 0x0 ;  /* 0x0000000000037802 */ /* 0x000fe20000000f00 */
[----:B------:R-:W-:Y:S02]  /*5350*/  HFMA2 R12, -RZ, RZ, 0, 5.9604644775390625e-08 ;  /* 0x00000001ff0c7431 */ /* 0x000fe400000001ff */
[----:B------:R-:W-:Y:S02]  /*5360*/  IMAD.MOV.U32 R8, RZ, RZ, 0x70 ;  /* 0x00000070ff087424 */ /* 0x000fe400078e00ff */
[----:B------:R-:W-:Y:S01]  /*5370*/  IMAD.MOV.U32 R13, RZ, RZ, RZ ;  /* 0x000000ffff0d7224 */ /* 0x000fe200078e00ff */
[----:B------:R-:W2:Y:S01]  /*5380*/  LDCU.64 UR6, c[0x4][0x88] ;  /* 0x01001100ff0677ac */ /* 0x000ea20008000a00 */
[----:B------:R-:W3:Y:S01]  /*5390*/  LDC.64 R2, c[0x4][R3] ;  /* 0x0100000003027b82 */ /* 0x000ee20000000a00 */
[----:B------:R-:W4:Y:S01]  /*53a0*/  LDCU.64 UR4, c[0x4][0x8] ;  /* 0x01000100ff0477ac */ /* 0x000f220008000a00 */
[----:B-1----:R-:W-:Y:S01]  /*53b0*/  MOV R5, UR9 ;  /* 0x0000000900057c02 */ /* 0x002fe20008000f00 */
[----:B------:R-:W-:Y:S01]  /*53c0*/  IMAD.U32 R4, RZ, RZ, UR8 ;  /* 0x00000008ff047e24 */ /* 0x000fe2000f8e00ff */
[----:B--2---:R-:W-:Y:S01]  /*53d0*/  MOV R7, UR7 ;  /* 0x0000000700077c02 */ /* 0x004fe20008000f00 */
[----:B------:R-:W-:Y:S01]  /*53e0*/  IMAD.U32 R6, RZ, RZ, UR6 ;  /* 0x00000006ff067e24 */ /* 0x000fe2000f8e00ff */
[----:B----4-:R-:W-:Y:S01]  /*53f0*/  MOV R11, UR5 ;  /* 0x00000005000b7c02 */ /* 0x010fe20008000f00 */
[----:B------:R-:W-:Y:S02]  /*5400*/  IMAD.U32 R10, RZ, RZ, UR4 ;  /* 0x00000004ff0a7e24 */ /* 0x000fe4000f8e00ff */
[----:B------:R-:W-:Y:S07]  /*5410*/  LEPC R20, `(.L_x_90) ;  /* 0x000000001014794e */ /* 0x000fee0000000000 */
[----:B---3-5:R-:W-:Y:S05]  /*5420*/  CALL.ABS.NOINC R2 ;  /* 0x0000000002007343 */ /* 0x028fea0003c00000 */
.L_x_90:
[----:B------:R-:W-:Y:S01]  /*5430*/  LOP3.LUT P0, RZ, R166, 0x1b0, RZ, 0xc0, !PT ;  /* 0x000001b0a6ff7812 */ /* 0x000fe2000780c0ff */
[----:B------:R-:W-:Y:S11]  /*5440*/  BSSY.RECONVERGENT B6, `(.L_x_91) ;  /* 0x0000013000067945 */ /* 0x000ff60003800200 */
[----:B------:R-:W-:Y:S01]  /*5450*/  @!UPT UIADD3 URZ, UPT, UPT, URZ, URZ, URZ ;  /* 0x000000fffffff290 */ /* 0x000fe2000fffe0ff */
[----:B------:R-:W-:Y:S05]  /*5460*/  @!P0 BRA `(.L_x_92) ;  /* 0x0000000000408947 */ /* 0x000fea0003800000 */
        /* <DEDUP_REMOVED lines=16> */
.L_x_92:
[----:B------:R-:W-:Y:S05]  /*5570*/  BSYNC.RECONVERGENT B6 ;  /* 0x0000000000067941 */ /* 0x000fea0003800200 */
.L_x_91:
[----:B------:R-:W-:Y:S01]  /*5580*/  ISETP.NE.U32.AND P4, PT, R146, RZ, PT ;  /* 0x000000ff9200720c */ /* 0x000fe20003f85070 */
[----:B------:R-:W-:Y:S01]  /*5590*/  UISETP.NE.AND UP2, UPT, UR50, URZ, UPT ;  /* 0x000000ff3200728c */ /* 0x000fe2000bf45270 */
[----:B------:R-:W-:Y:S01]  /*55a0*/  ISETP.NE.U32.AND P2, PT, RZ, UR38, PT ;  /* 0x00000026ff007c0c */ /* 0x000fe2000bf45070 */
[----:B------:R-:W-:Y:S01]  /*55b0*/  UISETP.NE.U32.AND UP1, UPT, UR44, URZ, UPT ;  /* 0x000000ff2c00728c */ /* 0x000fe2000bf25070 */
[----:B------:R-:W-:Y:S01]  /*55c0*/  ISETP.NE.AND.EX P4, PT, R147, RZ, PT, P4 ;  /* 0x000000ff9300720c */ /* 0x000fe20003f85340 */
[----:B------:R-:W-:Y:S01]  /*55d0*/  UPLOP3.LUT UP0, UPT, UPT, UPT, UPT, 0x40, 0x4 ;  /* 0x000000000004789c */ /* 0x000fe20003f0e870 */
[----:B------:R-:W-:Y:S01]  /*55e0*/  ISETP.NE.AND.EX P2, PT, RZ, UR39, PT, P2 ;  /* 0x00000027ff007c0c */ /* 0x000fe2000bf45320 */
[----:B------:R-:W-:Y:S01]  /*55f0*/  UISETP.NE.AND.EX UP1, UPT, UR45, URZ, UPT, UP1 ;  /* 0x000000ff2d00728c */ /* 0x000fe2000bf25310 */
[----:B------:R-:W-:Y:S04]  /*5600*/  PLOP3.LUT P1, PT, PT, PT, UP2, 0x80, 0x8 ;  /* 0x000000000008781c */ /* 0x000fe80003f2f028 */
[----:B------:R-:W-:Y:S06]  /*5610*/  @UP2 UPLOP3.LUT UP0, UPT, UPT, UPT, UP1, 0x80, 0x8 ;  /* 0x000000000008289c */ /* 0x000fec0003f0f010 */
[----:B------:R-:W-:Y:S01]  /*5620*/  PLOP3.LUT P0, PT, PT, PT, UP0, 0x80, 0x8 ;  /* 0x000000000008781c */ /* 0x000fe20003f0f008 */
[----:B------:R-:W-:Y:S01]  /*5630*/  @!UPT UIADD3 URZ, UPT, UPT, URZ, URZ, URZ ;  /* 0x000000fffffff290 */ /* 0x000fe2000fffe0ff */
[----:B------:R-:W-:Y:S11]  /*5640*/  BRA.U !UP1, `(.L_x_93) ;  /* 0x0000000109387547 */ /* 0x000ff6000b800000 */
[----:B------:R-:W-:Y:S01]  /*5650*/  UISETP.NE.U32.AND UP0, UPT, UR38, URZ, UPT ;  /* 0x000000ff2600728c */ /* 0x000fe2000bf05070 */
[----:B------:R-:W-:Y:S02]  /*5660*/  HFMA2 R0, -RZ, RZ, 0, 5.9604644775390625e-08 ;  /* 0x00000001ff007431 */ /* 0x000fe400000001ff */
[----:B------:R-:W-:Y:S01]  /*5670*/  IMAD.MOV.U32 R151, RZ, RZ, 0x1 ;  /* 0x00000001ff977424 */ /* 0x000fe200078e00ff */
[----:B------:R-:W-:Y:S06]  /*5680*/  UISETP.NE.AND.EX UP0, UPT, UR39, URZ, UPT, UP0 ;  /* 0x000000ff2700728c */ /* 0x000fec000bf05300 */
[----:B------:R-:W-:Y:S05]  /*5690*/  PLOP3.LUT P3, PT, PT, PT, UP0, 0x80, 0x8 ;  /* 0x000000000008781c */ /* 0x000fea0003f6f008 */
[----:B------:R-:W1:Y:S01]  /*56a0*/  @UP0 LDCU.64 UR6, c[0x0][0x888] ;  /* 0x00011100ff0607ac */ /* 0x000e620008000a00 */
[----:B------:R-:W-:Y:S07]  /*56b0*/  @UP0 UIMAD UR4, UR36, UR44, URZ ;  /* 0x0000002c240402a4 */ /* 0x000fee000f8e02ff */
[----:B------:R-:W-:Y:S01]  /*56c0*/  @!P3 PRMT R151, R0, 0x7610, R151 ;  /* 0x000076100097b816 */ /* 0x000fe20000000097 */
[----:B-1----:R-:W-:Y:S03]  /*56d0*/  @UP0 UIMAD.WIDE UR6, UR4, 0x4, UR6 ;  /* 0x00000004040608a5 */ /* 0x002fe6000f8e0206 */
[----:B------:R-:W1:Y:S03]  /*56e0*/  @!UP0 LDCU UR4, c[0x0][0x880] ;  /* 0x00011000ff0487ac */ /* 0x000e660008000800 */
[----:B------:R-:W-:Y:S01]  /*56f0*/  IMAD.U32 R2, RZ, RZ, UR6 ;  /* 0x00000006ff027e24 */ /* 0x000fe2000f8e00ff */
[----:B------:R-:W-:Y:S05]  /*5700*/  MOV R3, UR7 ;  /* 0x0000000700037c02 */ /* 0x000fea0008000f00 */
[----:B-----5:R2:W5:Y:S02]  /*5710*/  @P3 LDG.E R82, desc[UR46][R2.64] ;  /* 0x0000002e02523981 */ /* 0x020564000c1e1900 */
[----:B-12---:R-:W-:Y:S02]  /*5720*/  @!P3 IMAD.U32 R82, RZ, RZ, UR4 ;  /* 0x00000004ff52be24 */ /* 0x006fe4000f8e00ff */
.L_x_93:
[----:B------:R-:W-:Y:S05]  /*5730*/  @!P4 BRA `(.L_x_94) ;  /* 0x000000000020c947 */ /* 0x000fea0003800000 */
[----:B------:R-:W-:Y:S04]  /*5740*/  ISETP.NE.U32.AND P3, PT, R144, RZ, PT ;  /* 0x000000ff9000720c */ /* 0x000fe80003f65070 */
[----:B------:R-:W-:Y:S11]  /*5750*/  ISETP.NE.AND.EX P3, PT, R145, RZ, PT, P3 ;  /* 0x000000ff9100720c */ /* 0x000ff60003f65330 */
[----:B------:R-:W-:Y:S02]  /*5760*/  @!UPT UIADD3 URZ, UPT, UPT, URZ, URZ, URZ ;  /* 0x000000fffffff290 */ /* 0x000fe4000fffe0ff */
[----:B------:R-:W1:Y:S01]  /*5770*/  @P3 LDC.64 R2, c[0x0][0x8a8] ;  /* 0x00022a00ff023b82 */ /* 0x000e620000000a00 */
[----:B------:R-:W-:Y:S04]  /*5780*/  @P3 IMAD R0, R146, UR36, RZ ;  /* 0x0000002492003c24 */ /* 0x000fe8000f8e02ff */
[----:B-1----:R-:W-:Y:S05]  /*5790*/  @P3 IMAD.WIDE R2, R0, 0x4, R2 ;  /* 0x0000000400023825 */ /* 0x002fea00078e0202 */
[----:B-----5:R1:W5:Y:S02]  /*57a0*/  @P3 LDG.E R78, desc[UR46][R2.64] ;  /* 0x0000002e024e3981 */ /* 0x020364000c1e1900 */
[----:B-1----:R-:W2:Y:S02]  /*57b0*/  @!P3 LDC R78, c[0x0][0x8a0] ;  /* 0x00022800ff4ebb82 */ /* 0x002ea40000000800 */
.L_x_94:
[----:B-----5:R-:W-:Y:S01]  /*57c0*/  ISETP.NE.AND P4, PT, R82, RZ, PT ;  /* 0x000000ff5200720c */ /* 0x020fe20003f85270 */
[----:B------:R-:W-:Y:S01]  /*57d0*/  BSSY B1, `(.L_x_95) ;  /* 0x0000048000017945 */ /* 0x000fe20003800000 */
[----:B------:R-:W-:Y:S01]  /*57e0*/  SEL R7, RZ, 0xffffffff, P2 ;  /* 0xffffffffff077807 */ /* 0x000fe20001000000 */
[----:B------:R-:W-:Y:S01]  /*57f0*/  IMAD.MOV.U32 R117, RZ, RZ, 0x1 ;  /* 0x00000001ff757424 */ /* 0x000fe200078e00ff */
[----:B------:R-:W-:Y:S01]  /*5800*/  LOP3.LUT P3, RZ, R151, 0xff, RZ, 0xc0, !PT ;  /* 0x000000ff97ff7812 */ /* 0x000fe2000786c0ff */
[----:B------:R-:W-:Y:S01]  /*5810*/  IMAD R80, R76, 0x80, R79 ;  /* 0x000000804c507824 */ /* 0x000fe200078e024f */
[----:B------:R-:W-:Y:S02]  /*5820*/  @P1 SEL R0, RZ, 0xffffffff, P4 ;  /* 0xffffffffff001807 */ /* 0x000fe40002000000 */
[----:B------:R-:W-:Y:S02]  /*5830*/  CS2R R98, SRZ ;  /* 0x0000000000627805 */ /* 0x000fe4000001ff00 */
[----:B------:R-:W-:Y:S02]  /*5840*/  LEA R3, R160, UR49, 0x3 ;  /* 0x00000031a0037c11 */ /* 0x000fe4000f8e18ff */
[----:B------:R-:W-:Y:S02]  /*5850*/  CS2R R96, SRZ ;  /* 0x0000000000607805 */ /* 0x000fe4000001ff00 */
[----:B------:R-:W-:Y:S02]  /*5860*/  @P0 SEL R0, R7, R0, !P3 ;  /* 0x0000000007000207 */ /* 0x000fe40005800000 */
[----:B------:R-:W-:Y:S02]  /*5870*/  CS2R R94, SRZ ;  /* 0x00000000005e7805 */ /* 0x000fe4000001ff00 */
[----:B------:R-:W-:Y:S02]  /*5880*/  LEA R116, R76, UR49, 0x3 ;  /* 0x000000314c747c11 */ /* 0x000fe4000f8e18ff */
[----:B------:R-:W-:Y:S02]  /*5890*/  CS2R R92, SRZ ;  /* 0x00000000005c7805 */ /* 0x000fe4000001ff00 */
[----:B------:R-:W-:Y:S02]  /*58a0*/  @P1 LOP3.LUT R0, R0, 0x1, RZ, 0xc0, !PT ;  /* 0x0000000100001812 */ /* 0x000fe400078ec0ff */
[----:B------:R-:W-:Y:S02]  /*58b0*/  CS2R R90, SRZ ;  /* 0x00000000005a7805 */ /* 0x000fe4000001ff00 */
[----:B------:R-:W-:Y:S02]  /*58c0*/  SHF.L.U32 R5, R162, 0x1f, RZ ;  /* 0x0000001fa2057819 */ /* 0x000fe400000006ff */
[----:B------:R-:W-:Y:S02]  /*58d0*/  CS2R R88, SRZ ;  /* 0x0000000000587805 */ /* 0x000fe4000001ff00 */
[----:B------:R-:W-:Y:S02]  /*58e0*/  ISETP.NE.U32.OR P6, PT, R0, 0x1, !P1 ;  /* 0x000000010000780c */ /* 0x000fe40004fc5470 */
[----:B------:R-:W-:Y:S02]  /*58f0*/  CS2R R102, SRZ ;  /* 0x0000000000667805 */ /* 0x000fe4000001ff00 */
[----:B------:R-:W-:Y:S02]  /*5900*/  PLOP3.LUT P2, PT, PT, PT, UP1, 0x80, 0x8 ;  /* 0x000000000008781c */ /* 0x000fe40003f4f018 */
[----:B------:R-:W-:Y:S02]  /*5910*/  CS2R R100, SRZ ;  /* 0x0000000000647805 */ /* 0x000fe4000001ff00 */
[----:B------:R-:W-:Y:S02]  /*5920*/  SEL R0, RZ, 0xffffffff, P4 ;  /* 0xffffffffff007807 */ /* 0x000fe40002000000 */
[----:B------:R-:W-:Y:S03]  /*5930*/  P2R R104, PR, RZ, 0x40 ;  /* 0x00000040ff687803 */ /* 0x000fe60000000000 */
[----:B------:R-:W-:Y:S04]  /*5940*/  @P6 SHF.L.U32 R2, R159, 0x1f, RZ ;  /* 0x0000001f9f026819 */ /* 0x000fe800000006ff */
[----:B------:R-:W-:Y:S01]  /*5950*/  @P2 SEL R0, R7, R0, !P3 ;  /* 0x0000000007002207 */ /* 0x000fe20005800000 */
[----:B------:R-:W1:Y:S03]  /*5960*/  @P6 SYNCS.PHASECHK.TRANS64.TRYWAIT P1, [R3+URZ+0xc0], R2 ;  /* 0x0000c002030065a7 */ /* 0x000e6600080211ff */
[----:B------:R-:W-:Y:S04]  /*5970*/  LOP3.LUT R0, R0, 0x1, RZ, 0xc0, !PT ;  /* 0x0000000100007812 */ /* 0x000fe800078ec0ff */
[----:B------:R-:W-:Y:S04]  /*5980*/  ISETP.NE.U32.AND P5, PT, R0, 0x1, PT ;  /* 0x000000010000780c */ /* 0x000fe80003fa5070 */
[----:B------:R-:W-:Y:S01]  /*5990*/  P2R R118, PR, RZ, 0x20 ;  /* 0x00000020ff767803 */ /* 0x000fe20000000000 */
[----:B------:R3:W4:Y:S01]  /*59a0*/  SYNCS.PHASECHK.TRANS64.TRYWAIT P0, [R116+URZ+0x110], R5 ;  /* 0x00011005740075a7 */ /* 0x00072200080011ff */
[----:B-1----:R-:W-:Y:S01]  /*59b0*/  @P6 SEL R117, RZ, 0x1, !P1 ;  /* 0x00000001ff756807 */ /* 0x002fe20004800000 */
[----:B---3--:R-:W-:Y:S06]  /*59c0*/  @!P6 BRA `(.L_x_96) ;  /* 0x0000000000a0e947 */ /* 0x008fec0003800000 */
[----:B------:R-:W-:Y:S01]  /*59d0*/  @P5 IMAD R7, R160, 0x2000, R153 ;  /* 0x00002000a0075824 */ /* 0x000fe200078e0299 */
[----:B------:R-:W-:Y:S01]  /*59e0*/  ISETP.NE.AND P1, PT, R117, RZ, PT ;  /* 0x000000ff7500720c */ /* 0x000fe20003f25270 */
[----:B------:R-:W-:Y:S01]  /*59f0*/  BSSY B0, `(.L_x_97) ;  /* 0x0000011000007945 */ /* 0x000fe20003800000 */
[----:B------:R-:W-:Y:S01]  /*5a00*/  CS2R R102, SRZ ;  /* 0x0000000000667805 */ /* 0x000fe2000001ff00 */
[----:B------:R-:W-:Y:S01]  /*5a10*/  @P5 VIADD R2, R7, UR49 ;  /* 0x0000003107025c36 */ /* 0x000fe20008000000 */
[----:B------:R-:W-:Y:S02]  /*5a20*/  CS2R R100, SRZ ;  /* 0x0000000000647805 */ /* 0x000fe4000001ff00 */
[----:B------:R-:W-:Y:S02]  /*5a30*/  CS2R R90, SRZ ;  /* 0x00000000005a7805 */ /* 0x000fe4000001ff00 */
[----:B------:R-:W-:Y:S01]  /*5a40*/  CS2R R88, SRZ ;  /* 0x0000000000587805 */ /* 0x000fe2000001ff00 */
[--C-:B------:R-:W-:Y:S01]  /*5a50*/  @P5 IMAD.IADD R6, R165, 0x1, R2.reuse ;  /* 0x00000001a5065824 */ /* 0x100fe200078e0202 */
[----:B------:R-:W-:Y:S01]  /*5a60*/  CS2R R94, SRZ ;  /* 0x00000000005e7805 */ /* 0x000fe2000001ff00 */
[--C-:B------:R-:W-:Y:S01]  /*5a70*/  @P5 IMAD.IADD R4, R164, 0x1, R2.reuse ;  /* 0x00000001a4045824 */ /* 0x100fe200078e0202 */
[----:B------:R-:W-:Y:S01]  /*5a80*/  CS2R R92, SRZ ;  /* 0x00000000005c7805 */ /* 0x000fe2000001ff00 */
[----:B------:R-:W-:Y:S01]  /*5a90*/  @P5 IMAD R2, R163, 0x10, R2 ;  /* 0x00000010a3025824 */ /* 0x000fe200078e0202 */
[----:B------:R-:W-:Y:S02]  /*5aa0*/  CS2R R98, SRZ ;  /* 0x0000000000627805 */ /* 0x000fe4000001ff00 */
[----:B------:R-:W-:Y:S01]  /*5ab0*/  CS2R R96, SRZ ;  /* 0x0000000000607805 */ /* 0x000fe2000001ff00 */
[----:B------:R-:W-:Y:S06]  /*5ac0*/  @P1 BRA `(.L_x_98) ;  /* 0x00000000000c1947 */ /* 0x000fec0003800000 */
[----:B------:R-:W-:Y:S04]  /*5ad0*/  SHF.L.U32 R0, R159, 0x1f, RZ ;  /* 0x0000001f9f007819 */ /* 0x000fe800000006ff */
[----:B------:R-:W1:Y:S02]  /*5ae0*/  SYNCS.PHASECHK.TRANS64.TRYWAIT P1, [R3+URZ+0xc0], R0 ;  /* 0x0000c000030075a7 */ /* 0x000e6400080211ff */
[----:B-1----:R-:W-:Y:S05]  /*5af0*/  @!P1 BRA `(.L_x_99) ;  /* 0x0000003800149947 */ /* 0x002fea0003800000 */
.L_x_98:
[----:B------:R-:W-:Y:S05]  /*5b00*/  BSYNC B0 ;  /* 0x0000000000007941 */ /* 0x000fea0003800000 */
.L_x_97:
[----:B------:R-:W-:Y:S01]  /*5b10*/  ISETP.NE.AND P1, PT, R118, RZ, PT ;  /* 0x000000ff7600720c */ /* 0x000fe20003f25270 */
[----:B-1----:R-:W-:Y:S02]  /*5b20*/  VIADD R3, R3, 0xd0 ;  /* 0x000000d003037836 */ /* 0x002fe40000000000 */
[----:B------:R-:W-:Y:S02]  /*5b30*/  IMAD.U32 R0, RZ, RZ, UR37 ;  /* 0x00000025ff007e24 */ /* 0x000fe4000f8e00ff */
[----:B------:R-:W-:Y:S03]  /*5b40*/  VIADD R160, R160, 0x1 ;  /* 0x00000001a0a07836 */ /* 0x000fe60000000000 */
[----:B------:R-:W-:Y:S05]  /*5b50*/  PRMT R0, R0, 0x654, R3 ;  /* 0x0000065400007816 */ /* 0x000fea0000000003 */
[----:B------:R1:W3:Y:S04]  /*5b60*/  @P1 LDS.128 R100, [R7+UR49+0x200] ;  /* 0x0002003107641984 */ /* 0x0002e80008000c00 */
[----:B------:R1:W1:Y:S04]  /*5b70*/  @P1 LDS.128 R88, [R6+0x200] ;  /* 0x0002000006581984 */ /* 0x0002680000000c00 */
[----:B------:R1:W1:Y:S04]  /*5b80*/  @P1 LDS.128 R92, [R4+0x200] ;  /* 0x00020000045c1984 */ /* 0x0002680000000c00 */
[----:B------:R1:W1:Y:S01]  /*5b90*/  @P1 LDS.128 R96, [R2+0x200] ;  /* 0x0002000002601984 */ /* 0x0002620000000c00 */
[C---:B------:R-:W-:Y:S01]  /*5ba0*/  ISETP.NE.AND P1, PT, R160.reuse, 0x2, PT ;  /* 0x00000002a000780c */ /* 0x040fe20003f25270 */
[----:B------:R-:W-:Y:S01]  /*5bb0*/  @!PT LDS RZ, [RZ] ;  /* 0x00000000fffff984 */ /* 0x000fe20000000800 */
[----:B------:R-:W-:Y:S01]  /*5bc0*/  @!PT LDS RZ, [RZ] ;  /* 0x00000000fffff984 */ /* 0x000fe20000000800 */
[----:B------:R-:W-:Y:S01]  /*5bd0*/  @!PT LDS RZ, [RZ] ;  /* 0x00000000fffff984 */ /* 0x000fe20000000800 */
[----:B------:R-:W-:Y:S01]  /*5be0*/  @!PT LDS RZ, [RZ] ;  /* 0x00000000fffff984 */ /* 0x000fe20000000800 */
[----:B------:R5:W-:Y:S06]  /*5bf0*/  MEMBAR.ALL.CTA ;  /* 0x0000000000007992 */ /* 0x000bec0000008000 */
[----:B-----5:R-:W5:Y:S01]  /*5c00*/  FENCE.VIEW.ASYNC.S ;  /* 0x00000000000073c6 */ /* 0x020f620000000000 */
[----:B------:R-:W-:Y:S01]  /*5c10*/  SEL R160, R160, RZ, P1 ;  /* 0x000000ffa0a07207 */ /* 0x000fe20000800000 */
[----:B-----5:R5:W-:Y:S02]  /*5c20*/  SYNCS.ARRIVE.TRANS64.RED.A1T0 RZ, [R0+URZ], RZ ;  /* 0x000000ff00ff79a7 */ /* 0x020be400081004ff */
[----:B-----5:R-:W-:Y:S04]  /*5c30*/  SEL R0, RZ, 0x1, P1 ;  /* 0x00000001ff007807 */ /* 0x020fe80000800000 */
[----:B---3--:R-:W-:Y:S02]  /*5c40*/  LOP3.LUT R159, R159, R0, RZ, 0x3c, !PT ;  /* 0x000000009f9f7212 */ /* 0x008fe400078e3cff */
.L_x_96:
[----:B------:R-:W-:Y:S05]  /*5c50*/  BSYNC B1 ;  /* 0x0000000000017941 */ /* 0x000fea0003800000 */
.L_x_95:
[----:B------:R-:W-:Y:S04]  /*5c60*/  SHF.R.U32.HI R3, RZ, 0x15, R80 ;  /* 0x00000015ff037819 */ /* 0x000fe80000011650 */
[----:B------:R-:W-:Y:S01]  /*5c70*/  LOP3.LUT P1, RZ, R3, 0x3, R154, 0x48, !PT ;  /* 0x0000000303ff7812 */ /* 0x000fe2000782489a */
[----:B------:R-:W-:Y:S01]  /*5c80*/  @!UPT UIADD3 URZ, UPT, UPT, URZ, URZ, URZ ;  /* 0x000000fffffff290 */ /* 0x000fe2000fffe0ff */
[----:B----4-:R-:W-:Y:S11]  /*5c90*/  @P0 BRA `(.L_x_100) ;  /* 0x0000000000080947 */ /* 0x010ff60003800000 */
[----:B------:R-:W3:Y:S02]  /*5ca0*/  SYNCS.PHASECHK.TRANS64.TRYWAIT P0, [R116+URZ+0x110], R5 ;  /* 0x00011005740075a7 */ /* 0x000ee400080011ff */
[----:B---3--:R-:W-:Y:S05]  /*5cb0*/  @!P0 BRA `(.L_x_101) ;  /* 0x0000003400b88947 */ /* 0x008fea0003800000 */
.L_x_100:
[----:B------:R-:W-:Y:S05]  /*5cc0*/  @!P1 BRA `(.L_x_102) ;  /* 0x0000000000409947 */ /* 0x000fea0003800000 */
[----:B------:R-:W3:Y:S01]  /*5cd0*/  LDCU.64 UR8, c[0x4][0x70] ;  /* 0x01000e00ff0877ac */ /* 0x000ee20008000a00 */
[----:B------:R-:W-:Y:S01]  /*5ce0*/  MOV R3, 0x0 ;  /* 0x0000000000037802 */ /* 0x000fe20000000f00 */
[----:B------:R-:W-:Y:S02]  /*5cf0*/  HFMA2 R12, -RZ, RZ, 0, 5.9604644775390625e-08 ;  /* 0x00000001ff0c7431 */ /* 0x000fe400000001ff */
[----:B------:R-:W-:Y:S02]  /*5d00*/  IMAD.MOV.U32 R8, RZ, RZ, 0x192 ;  /* 0x00000192ff087424 */ /* 0x000fe400078e00ff */
[----:B------:R-:W-:Y:S01]  /*5d10*/  IMAD.MOV.U32 R13, RZ, RZ, RZ ;  /* 0x000000ffff0d7224 */ /* 0x000fe200078e00ff */
[----:B------:R-:W4:Y:S01]  /*5d20*/  LDCU.64 UR6, c[0x4][0x78] ;  /* 0x01000f00ff0677ac */ /* 0x000f220008000a00 */
[----:B-1----:R-:W1:Y:S01]  /*5d30*/  LDC.64 R2, c[0x4][R3] ;  /* 0x0100000003027b82 */ /* 0x002e620000000a00 */
[----:B------:R-:W5:Y:S01]  /*5d40*/  LDCU.64 UR4, c[0x4][0x10] ;  /* 0x01000200ff0477ac */ /* 0x000f620008000a00 */
[----:B---3--:R-:W-:Y:S01]  /*5d50*/  MOV R5, UR9 ;  /* 0x0000000900057c02 */ /* 0x008fe20008000f00 */
[----:B------:R-:W-:Y:S01]  /*5d60*/  IMAD.U32 R4, RZ, RZ, UR8 ;  /* 0x00000008ff047e24 */ /* 0x000fe2000f8e00ff */
[----:B----4-:R-:W-:Y:S01]  /*5d70*/  MOV R7, UR7 ;  /* 0x0000000700077c02 */ /* 0x010fe20008000f00 */
[----:B------:R-:W-:Y:S01]  /*5d80*/  IMAD.U32 R6, RZ, RZ, UR6 ;  /* 0x00000006ff067e24 */ /* 0x000fe2000f8e00ff */
[----:B-----5:R-:W-:Y:S01]  /*5d90*/  MOV R11, UR5 ;  /* 0x00000005000b7c02 */ /* 0x020fe20008000f00 */
[----:B------:R-:W-:Y:S02]  /*5da0*/  IMAD.U32 R10, RZ, RZ, UR4 ;  /* 0x00000004ff0a7e24 */ /* 0x000fe4000f8e00ff */
[----:B------:R-:W-:Y:S07]  /*5db0*/  LEPC R20, `(.L_x_102) ;  /* 0x000000001014794e */ /* 0x000fee0000000000 */
[----:B-12---:R-:W-:Y:S05]  /*5dc0*/  CALL.ABS.NOINC R2 ;  /* 0x0000000002007343 */ /* 0x006fea0003c00000 */
.L_x_102:
[----:B------:R-:W-:Y:S01]  /*5dd0*/  SHF.L.U32 R83, R100, 0x10, RZ ;  /* 0x0000001064537819 */ /* 0x000fe200000006ff */
[----:B------:R-:W-:Y:S05]  /*5de0*/  WARPSYNC.ALL ;  /* 0x0000000000007948 */ /* 0x000fea0003800000 */
[----:B------:R-:W-:Y:S01]  /*5df0*/  R2UR UR4, R80 ;  /* 0x00000000500472ca */ /* 0x000fe200000e0000 */
[----:B------:R-:W-:Y:S01]  /*5e00*/  BSSY.RECONVERGENT B0, `(.L_x_103) ;  /* 0x0000121000007945 */ /* 0x000fe20003800200 */
[----:B------:R-:W-:Y:S02]  /*5e10*/  ISETP.NE.AND P6, PT, R104, RZ, PT ;  /* 0x000000ff6800720c */ /* 0x000fe40003fc5270 */
[----:B------:R-:W-:Y:S02]  /*5e20*/  IADD3 R119, PT, PT, R153, UR49, RZ ;  /* 0x0000003199777c10 */ /* 0x000fe4000fffe0ff */
[----:B------:R-:W-:Y:S02]  /*5e30*/  SHF.L.U32 R124, R163, 0x4, RZ ;  /* 0x00000004a37c7819 */ /* 0x000fe400000006ff */
[-C--:B------:R-:W-:Y:S02]  /*5e40*/  IADD3 R172, PT, PT, R165, R119.reuse, RZ ;  /* 0x00000077a5ac7210 */ /* 0x080fe40007ffe0ff */
[----:B------:R-:W-:Y:S02]  /*5e50*/  IADD3 R171, PT, PT, R164, R119, RZ ;  /* 0x00000077a4ab7210 */ /* 0x000fe40007ffe0ff */
[----:B------:R-:W-:Y:S01]  /*5e60*/  IADD3 R170, PT, PT, R119, R124, RZ ;  /* 0x0000007c77aa7210 */ /* 0x000fe20007ffe0ff */
[----:B-1-3--:R-:W2:Y:S01]  /*5e70*/  LDTM.x64 R4, tmem[UR4] ;  /* 0x00000004000479ee */ /* 0x00aea20008340000 */
[C---:B------:R-:W-:Y:S02]  /*5e80*/  PRMT R81, R100.reuse, 0x8880, RZ ;  /* 0x0000888064517816 */ /* 0x040fe400000000ff */
[----:B------:R-:W-:Y:S02]  /*5e90*/  SHF.R.S32.HI R83, RZ, 0x18, R83 ;  /* 0x00000018ff537819 */ /* 0x000fe40000011453 */
[----:B------:R-:W-:Y:S02]  /*5ea0*/  SHF.R.S32.HI R86, RZ, 0x18, R101 ;  /* 0x00000018ff567819 */ /* 0x000fe40000011465 */
[----:B------:R-:W-:Y:S02]  /*5eb0*/  SHF.L.U32 R84, R100, 0x8, RZ ;  /* 0x0000000864547819 */ /* 0x000fe400000006ff */
[----:B------:R-:W-:Y:S02]  /*5ec0*/  SHF.L.U32 R85, R101, 0x8, RZ ;  /* 0x0000000865557819 */ /* 0x000fe400000006ff */
[----:B------:R-:W-:Y:S02]  /*5ed0*/  SHF.R.S32.HI R84, RZ, 0x18, R84 ;  /* 0x00000018ff547819 */ /* 0x000fe40000011454 */
[----:B------:R-:W-:Y:S02]  /*5ee0*/  SHF.R.S32.HI R85, RZ, 0x18, R85 ;  /* 0x00000018ff557819 */ /* 0x000fe40000011455 */
[----:B------:R-:W-:Y:S02]  /*5ef0*/  SHF.L.U32 R87, R98, 0x8, RZ ;  /* 0x0000000862577819 */ /* 0x000fe400000006ff */
[----:B------:R-:W-:Y:S02]  /*5f00*/  ISETP.NE.AND P0, PT, R167, RZ, PT ;  /* 0x000000ffa700720c */ /* 0x000fe40003f05270 */
[----:B------:R-:W-:Y:S02]  /*5f10*/  SHF.R.S32.HI R87, RZ, 0x18, R87 ;  /* 0x00000018ff577819 */ /* 0x000fe40000011457 */
[----:B------:R-:W-:Y:S02]  /*5f20*/  LEA R125, R160, UR49, 0x3 ;  /* 0x00000031a07d7c11 */ /* 0x000fe4000f8e18ff */
[----:B------:R-:W-:Y:S01]  /*5f30*/  @P6 SHF.L.U32 R126, R159, 0x1f, RZ ;  /* 0x0000001f9f7e6819 */ /* 0x000fe200000006ff */
[C---:B--2---:R-:W-:Y:S02]  /*5f40*/  IMAD R0, R78.reuse, R4, RZ ;  /* 0x000000044e007224 */ /* 0x044fe400078e02ff */
[C---:B------:R-:W-:Y:S02]  /*5f50*/  IMAD R2, R78.reuse, R5, RZ ;  /* 0x000000054e027224 */ /* 0x040fe400078e02ff */
[----:B------:R-:W-:Y:S02]  /*5f60*/  IMAD R3, R78, R6, RZ ;  /* 0x000000064e037224 */ /* 0x000fe400078e02ff */
[-C--:B------:R-:W-:Y:S01]  /*5f70*/  IMAD R0, R81, R82.reuse, R0 ;  /* 0x0000005251007224 */ /* 0x080fe200078e0200 */
[----:B------:R-:W-:Y:S01]  /*5f80*/  SHF.R.S32.HI R81, RZ, 0x18, R100 ;  /* 0x00000018ff517819 */ /* 0x000fe20000011464 */
[-C--:B------:R-:W-:Y:S01]  /*5f90*/  IMAD R2, R83, R82.reuse, R2 ;  /* 0x0000005253027224 */ /* 0x080fe200078e0202 */
[C---:B------:R-:W-:Y:S01]  /*5fa0*/  PRMT R83, R101.reuse, 0x8880, RZ ;  /* 0x0000888065537816 */ /* 0x040fe200000000ff */
[----:B------:R-:W-:Y:S01]  /*5fb0*/  IMAD R3, R84, R82, R3 ;  /* 0x0000005254037224 */ /* 0x000fe200078e0203 */
[----:B------:R-:W-:Y:S01]  /*5fc0*/  SHF.L.U32 R84, R101, 0x10, RZ ;  /* 0x0000001065547819 */ /* 0x000fe200000006ff */
[C---:B------:R-:W-:Y:S02]  /*5fd0*/  IMAD R7, R78.reuse, R7, RZ ;  /* 0x000000074e077224 */ /* 0x040fe400078e02ff */
[C---:B------:R-:W-:Y:S01]  /*5fe0*/  IMAD R4, R78.reuse, R8, RZ ;  /* 0x000000084e047224 */ /* 0x040fe200078e02ff */
[----:B------:R-:W-:Y:S01]  /*5ff0*/  SHF.R.S32.HI R84, RZ, 0x18, R84 ;  /* 0x00000018ff547819 */ /* 0x000fe20000011454 */
[----:B------:R-:W-:Y:S02]  /*6000*/  IMAD R5, R78, R9, RZ ;  /* 0x000000094e057224 */ /* 0x000fe400078e02ff */
[----:B------:R-:W-:Y:S01]  /*6010*/  IMAD R7, R81, R82, R7 ;  /* 0x0000005251077224 */ /* 0x000fe200078e0207 */
[----:B------:R-:W-:Y:S01]  /*6020*/  PRMT R81, R102, 0x8880, RZ ;  /* 0x0000888066517816 */ /* 0x000fe200000000ff */
[----:B------:R-:W-:Y:S02]  /*6030*/  IMAD R6, R78, R10, RZ ;  /* 0x0000000a4e067224 */ /* 0x000fe400078e02ff */
[-C--:B------:R-:W-:Y:S01]  /*6040*/  IMAD R4, R83, R82.reuse, R4 ;  /* 0x0000005253047224 */ /* 0x080fe200078e0204 */
[----:B------:R-:W-:Y:S01]  /*6050*/  I2IP.S8.S32.SAT R105, R7, R3, RZ ;  /* 0x0000000307697239 */ /* 0x000fe200000014ff */
[----:B------:R-:W-:Y:S01]  /*6060*/  IMAD R5, R84, R82, R5 ;  /* 0x0000005254057224 */ /* 0x000fe200078e0205 */
[----:B------:R-:W-:Y:S01]  /*6070*/  SHF.L.U32 R83, R102, 0x10, RZ ;  /* 0x0000001066537819 */ /* 0x000fe200000006ff */
[----:B------:R-:W-:Y:S01]  /*6080*/  IMAD R11, R78, R11, RZ ;  /* 0x0000000b4e0b7224 */ /* 0x000fe200078e02ff */
[----:B------:R-:W-:Y:S01]  /*6090*/  I2IP.S8.S32.SAT R104, R2, R0, R105 ;  /* 0x0000000002687239 */ /* 0x000fe20000001469 */
[----:B------:R-:W-:Y:S01]  /*60a0*/  IMAD R6, R85, R82, R6 ;  /* 0x0000005255067224 */ /* 0x000fe200078e0206 */
[----:B------:R-:W-:Y:S01]  /*60b0*/  SHF.R.S32.HI R83, RZ, 0x18, R83 ;  /* 0x00000018ff537819 */ /* 0x000fe20000011453 */
[----:B------:R-:W-:Y:S01]  /*60c0*/  IMAD R8, R78, R12, RZ ;  /* 0x0000000c4e087224 */ /* 0x000fe200078e02ff */
[----:B------:R-:W-:Y:S01]  /*60d0*/  SHF.L.U32 R85, R102, 0x8, RZ ;  /* 0x0000000866557819 */ /* 0x000fe200000006ff */
[----:B------:R-:W-:Y:S02]  /*60e0*/  IMAD R9, R78, R13, RZ ;  /* 0x0000000d4e097224 */ /* 0x000fe400078e02ff */
[----:B------:R-:W-:Y:S01]  /*60f0*/  IMAD R11, R86, R82, R11 ;  /* 0x00000052560b7224 */ /* 0x000fe200078e020b */
[----:B------:R-:W-:Y:S01]  /*6100*/  SHF.R.S32.HI R85, RZ, 0x18, R85 ;  /* 0x00000018ff557819 */ /* 0x000fe20000011455 */
[C---:B------:R-:W-:Y:S01]  /*6110*/  IMAD R10, R78.reuse, R14, RZ ;  /* 0x0000000e4e0a7224 */ /* 0x040fe200078e02ff */
[----:B------:R-:W-:Y:S01]  /*6120*/  SHF.R.S32.HI R86, RZ, 0x18, R103 ;  /* 0x00000018ff567819 */ /* 0x000fe20000011467 */
[----:B------:R-:W-:Y:S01]  /*6130*/  IMAD R8, R81, R82, R8 ;  /* 0x0000005251087224 */ /* 0x000fe200078e0208 */
[----:B------:R-:W-:Y:S01]  /*6140*/  I2IP.S8.S32.SAT R106, R11, R6, RZ ;  /* 0x000000060b6a7239 */ /* 0x000fe200000014ff */
[----:B------:R-:W-:Y:S01]  /*6150*/  IMAD R9, R83, R82, R9 ;  /* 0x0000005253097224 */ /* 0x000fe200078e0209 */
[C---:B------:R-:W-:Y:S01]  /*6160*/  PRMT R83, R103.reuse, 0x8880, RZ ;  /* 0x0000888067537816 */ /* 0x040fe200000000ff */
[----:B------:R-:W-:Y:S01]  /*6170*/  IMAD.U32 R84, R103, 0x10000, RZ ;  /* 0x0001000067547824 */ /* 0x000fe200078e00ff */
[----:B------:R-:W-:Y:S01]  /*6180*/  I2IP.S8.S32.SAT R105, R5, R4, R106 ;  /* 0x0000000405697239 */ /* 0x000fe2000000146a */
[C---:B------:R-:W-:Y:S01]  /*6190*/  IMAD R15, R78.reuse, R15, RZ ;  /* 0x0000000f4e0f7224 */ /* 0x040fe200078e02ff */
[----:B------:R-:W-:Y:S01]  /*61a0*/  SHF.R.S32.HI R81, RZ, 0x18, R102 ;  /* 0x00000018ff517819 */ /* 0x000fe20000011466 */
[----:B------:R-:W-:Y:S01]  /*61b0*/  IMAD R10, R85, R82, R10 ;  /* 0x00000052550a7224 */ /* 0x000fe200078e020a */
[----:B------:R-:W-:Y:S01]  /*61c0*/  SHF.R.S32.HI R84, RZ, 0x18, R84 ;  /* 0x00000018ff547819 */ /* 0x000fe20000011454 */
[C---:B------:R-:W-:Y:S01]  /*61d0*/  IMAD R12, R78.reuse, R16, RZ ;  /* 0x000000104e0c7224 */ /* 0x040fe200078e02ff */
[----:B------:R-:W-:Y:S01]  /*61e0*/  SHF.L.U32 R85, R103, 0x8, RZ ;  /* 0x0000000867557819 */ /* 0x000fe200000006ff */
[----:B------:R-:W-:Y:S02]  /*61f0*/  IMAD R13, R78, R17, RZ ;  /* 0x000000114e0d7224 */ /* 0x000fe400078e02ff */
[----:B------:R-:W-:Y:S01]  /*6200*/  IMAD R15, R81, R82, R15 ;  /* 0x00000052510f7224 */ /* 0x000fe200078e020f */
[----:B------:R-:W-:Y:S01]  /*6210*/  PRMT R81, R88, 0x8880, RZ ;  /* 0x0000888058517816 */ /* 0x000fe200000000ff */
[----:B------:R-:W-:Y:S01]  /*6220*/  IMAD R14, R78, R18, RZ ;  /* 0x000000124e0e7224 */ /* 0x000fe200078e02ff */
[----:B------:R-:W-:Y:S01]  /*6230*/  SHF.R.S32.HI R85, RZ, 0x18, R85 ;  /* 0x00000018ff557819 */ /* 0x000fe20000011455 */
[----:B------:R-:W-:Y:S01]  /*6240*/  IMAD R12, R83, R82, R12 ;  /* 0x00000052530c7224 */ /* 0x000fe200078e020c */
[----:B------:R-:W-:Y:S01]  /*6250*/  I2IP.S8.S32.SAT R106, R15, R10, RZ ;  /* 0x0000000a0f6a7239 */ /* 0x000fe200000014ff */
[----:B------:R-:W-:Y:S01]  /*6260*/  IMAD R13, R84, R82, R13 ;  /* 0x00000052540d7224 */ /* 0x000fe200078e020d */
[----:B------:R-:W-:Y:S01]  /*6270*/  SHF.L.U32 R83, R88, 0x10, RZ ;  /* 0x0000001058537819 */ /* 0x000fe200000006ff */
[C---:B------:R-:W-:Y:S01]  /*6280*/  IMAD R19, R78.reuse, R19, RZ ;  /* 0x000000134e137224 */ /* 0x040fe200078e02ff */
[----:B------:R-:W-:Y:S01]  /*6290*/  I2IP.S8.S32.SAT R106, R9, R8, R106 ;  /* 0x00000008096a7239 */ /* 0x000fe2000000146a */
[----:B------:R-:W-:Y:S01]  /*62a0*/  IMAD R14, R85, R82, R14 ;  /* 0x00000052550e7224 */ /* 0x000fe200078e020e */
[----:B------:R-:W-:Y:S01]  /*62b0*/  SHF.R.S32.HI R83, RZ, 0x18, R83 ;  /* 0x00000018ff537819 */ /* 0x000fe20000011453 */
[C---:B------:R-:W-:Y:S01]  /*62c0*/  IMAD R16, R78.reuse, R20, RZ ;  /* 0x000000144e107224 */ /* 0x040fe200078e02ff */
[----:B------:R-:W-:Y:S01]  /*62d0*/  SHF.L.U32 R84, R89, 0x10, RZ ;  /* 0x0000001059547819 */ /* 0x000fe200000006ff */
[----:B------:R-:W-:Y:S01]  /*62e0*/  IMAD R17, R78, R21, RZ ;  /* 0x000000154e117224 */ /* 0x000fe200078e02ff */
[----:B------:R-:W-:Y:S01]  /*62f0*/  SHF.L.U32 R85, R88, 0x8, RZ ;  /* 0x0000000858557819 */ /* 0x000fe200000006ff */
[----:B------:R-:W-:Y:S01]  /*6300*/  IMAD R19, R86, R82, R19 ;  /* 0x0000005256137224 */ /* 0x000fe200078e0213 */
[----:B------:R-:W-:Y:S01]  /*6310*/  SHF.R.S32.HI R84, RZ, 0x18, R84 ;  /* 0x00000018ff547819 */ /* 0x000fe20000011454 */
[C---:B------:R-:W-:Y:S01]  /*6320*/  IMAD R18, R78.reuse, R22, RZ ;  /* 0x000000164e127224 */ /* 0x040fe200078e02ff */
[----:B------:R-:W-:Y:S01]  /*6330*/  SHF.R.S32.HI R85, RZ, 0x18, R85 ;  /* 0x00000018ff557819 */ /* 0x000fe20000011455 */
[----:B------:R-:W-:Y:S01]  /*6340*/  IMAD R16, R81, R82, R16 ;  /* 0x0000005251107224 */ /* 0x000fe200078e0210 */
[----:B------:R-:W-:Y:S01]  /*6350*/  I2IP.S8.S32.SAT R107, R19, R14, RZ ;  /* 0x0000000e136b7239 */ /* 0x000fe200000014ff */
[-C--:B------:R-:W-:Y:S01]  /*6360*/  IMAD R17, R83, R82.reuse, R17 ;  /* 0x0000005253117224 */ /* 0x080fe200078e0211 */
[----:B------:R-:W-:Y:S01]  /*6370*/  PRMT R83, R89, 0x8880, RZ ;  /* 0x0000888059537816 */ /* 0x000fe200000000ff */
[C---:B------:R-:W-:Y:S01]  /*6380*/  IMAD R23, R78.reuse, R23, RZ ;  /* 0x000000174e177224 */ /* 0x040fe200078e02ff */
[----:B------:R-:W-:Y:S01]  /*6390*/  SHF.R.S32.HI R81, RZ, 0x18, R88 ;  /* 0x00000018ff517819 */ /* 0x000fe20000011458 */
[----:B------:R-:W-:Y:S01]  /*63a0*/  IMAD R18, R85, R82, R18 ;  /* 0x0000005255127224 */ /* 0x000fe200078e0212 */
[----:B------:R-:W-:Y:S01]  /*63b0*/  SHF.L.U32 R85, R89, 0x8, RZ ;  /* 0x0000000859557819 */ /* 0x000fe200000006ff */
[C---:B------:R-:W-:Y:S01]  /*63c0*/  IMAD R20, R78.reuse, R24, RZ ;  /* 0x000000184e147224 */ /* 0x040fe200078e02ff */
[----:B------:R-:W-:Y:S01]  /*63d0*/  I2IP.S8.S32.SAT R107, R13, R12, R107 ;  /* 0x0000000c0d6b7239 */ /* 0x000fe2000000146b */
[----:B------:R-:W-:Y:S01]  /*63e0*/  IMAD R21, R78, R25, RZ ;  /* 0x000000194e157224 */ /* 0x000fe200078e02ff */
[----:B------:R-:W-:Y:S01]  /*63f0*/  SHF.R.S32.HI R85, RZ, 0x18, R85 ;  /* 0x00000018ff557819 */ /* 0x000fe20000011455 */
[----:B------:R-:W-:Y:S01]  /*6400*/  IMAD R23, R81, R82, R23 ;  /* 0x0000005251177224 */ /* 0x000fe200078e0217 */
[----:B------:R-:W-:Y:S01]  /*6410*/  PRMT R81, R90, 0x8880, RZ ;  /* 0x000088805a517816 */ /* 0x000fe200000000ff */
[----:B------:R-:W-:Y:S01]  /*6420*/  IMAD R22, R78, R26, RZ ;  /* 0x0000001a4e167224 */ /* 0x000fe200078e02ff */
[----:B------:R1:W-:Y:S01]  /*6430*/  STS.128 [R153+UR49+0x4200], R104 ;  /* 0x0042006899007988 */ /* 0x0003e20008000c31 */
[----:B------:R-:W-:Y:S01]  /*6440*/  IMAD R20, R83, R82, R20 ;  /* 0x0000005253147224 */ /* 0x000fe200078e0214 */
[----:B------:R-:W-:Y:S01]  /*6450*/  I2IP.S8.S32.SAT R108, R23, R18, RZ ;  /* 0x00000012176c7239 */ /* 0x000fe200000014ff */
[----:B------:R-:W-:Y:S01]  /*6460*/  IMAD R21, R84, R82, R21 ;  /* 0x0000005254157224 */ /* 0x000fe200078e0215 */
[----:B------:R-:W-:Y:S01]  /*6470*/  SHF.R.S32.HI R86, RZ, 0x18, R89 ;  /* 0x00000018ff567819 */ /* 0x000fe20000011459 */
[----:B------:R-:W-:Y:S01]  /*6480*/  IMAD.U32 R83, R90, 0x10000, RZ ;  /* 0x000100005a537824 */ /* 0x000fe200078e00ff */
[----:B------:R-:W-:Y:S01]  /*6490*/  I2IP.S8.S32.SAT R108, R17, R16, R108 ;  /* 0x00000010116c7239 */ /* 0x000fe2000000146c */
[----:B------:R-:W-:Y:S01]  /*64a0*/  IMAD R27, R78, R27, RZ ;  /* 0x0000001b4e1b7224 */ /* 0x000fe200078e02ff */
[----:B------:R-:W-:Y:S01]  /*64b0*/  SHF.L.U32 R84, R91, 0x10, RZ ;  /* 0x000000105b547819 */ /* 0x000fe200000006ff */
[----:B------:R-:W-:Y:S01]  /*64c0*/  IMAD R22, R85, R82, R22 ;  /* 0x0000005255167224 */ /* 0x000fe200078e0216 */
[----:B------:R-:W-:Y:S01]  /*64d0*/  SHF.L.U32 R85, R90, 0x8, RZ ;  /* 0x000000085a557819 */ /* 0x000fe200000006ff */
[C---:B------:R-:W-:Y:S01]  /*64e0*/  IMAD R24, R78.reuse, R28, RZ ;  /* 0x0000001c4e187224 */ /* 0x040fe200078e02ff */
[----:B------:R-:W-:Y:S01]  /*64f0*/  SHF.R.S32.HI R83, RZ, 0x18, R83 ;  /* 0x00000018ff537819 */ /* 0x000fe20000011453 */
[----:B------:R-:W-:Y:S01]  /*6500*/  IMAD R25, R78, R29, RZ ;  /* 0x0000001d4e197224 */ /* 0x000fe200078e02ff */
[----:B------:R-:W-:Y:S01]  /*6510*/  SHF.R.S32.HI R84, RZ, 0x18, R84 ;  /* 0x00000018ff547819 */ /* 0x000fe20000011454 */
[----:B------:R-:W-:Y:S01]  /*6520*/  IMAD R27, R86, R82, R27 ;  /* 0x00000052561b7224 */ /* 0x000fe200078e021b */
[----:B------:R-:W-:Y:S01]  /*6530*/  SHF.R.S32.HI R85, RZ, 0x18, R85 ;  /* 0x00000018ff557819 */ /* 0x000fe20000011455 */
[C---:B------:R-:W-:Y:S01]  /*6540*/  IMAD R26, R78.reuse, R30, RZ ;  /* 0x0000001e4e1a7224 */ /* 0x040fe200078e02ff */
[----:B------:R-:W-:Y:S01]  /*6550*/  SHF.R.S32.HI R86, RZ, 0x18, R91 ;  /* 0x00000018ff567819 */ /* 0x000fe2000001145b */
[----:B------:R-:W-:Y:S01]  /*6560*/  IMAD R24, R81, R82, R24 ;  /* 0x0000005251187224 */ /* 0x000fe200078e0218 */
[----:B------:R-:W-:Y:S01]  /*6570*/  I2IP.S8.S32.SAT R109, R27, R22, RZ ;  /* 0x000000161b6d7239 */ /* 0x000fe200000014ff */
[----:B------:R-:W-:Y:S01]  /*6580*/  IMAD R25, R83, R82, R25 ;  /* 0x0000005253197224 */ /* 0x000fe200078e0219 */
[----:B------:R-:W-:Y:S01]  /*6590*/  SHF.R.S32.HI R81, RZ, 0x18, R90 ;  /* 0x00000018ff517819 */ /* 0x000fe2000001145a */
[C---:B------:R-:W-:Y:S01]  /*65a0*/  IMAD R31, R78.reuse, R31, RZ ;  /* 0x0000001f4e1f7224 */ /* 0x040fe200078e02ff */
[----:B------:R-:W-:Y:S01]  /*65b0*/  I2IP.S8.S32.SAT R109, R21, R20, R109 ;  /* 0x00000014156d7239 */ /* 0x000fe2000000146d */
[----:B------:R-:W-:Y:S01]  /*65c0*/  IMAD R26, R85, R82, R26 ;  /* 0x00000052551a7224 */ /* 0x000fe200078e021a */
[C---:B------:R-:W-:Y:S01]  /*65d0*/  PRMT R83, R91.reuse, 0x8880, RZ ;  /* 0x000088805b537816 */ /* 0x040fe200000000ff */
[C---:B------:R-:W-:Y:S01]  /*65e0*/  IMAD R28, R78.reuse, R32, RZ ;  /* 0x000000204e1c7224 */ /* 0x040fe200078e02ff */
[----:B------:R-:W-:Y:S01]  /*65f0*/  SHF.L.U32 R85, R91, 0x8, RZ ;  /* 0x000000085b557819 */ /* 0x000fe200000006ff */
[C---:B------:R-:W-:Y:S02]  /*6600*/  IMAD R29, R78.reuse, R33, RZ ;  /* 0x000000214e1d7224 */ /* 0x040fe400078e02ff */
[----:B------:R-:W-:Y:S01]  /*6610*/  IMAD R31, R81, R82, R31 ;  /* 0x00000052511f7224 */ /* 0x000fe200078e021f */
[----:B------:R-:W-:Y:S01]  /*6620*/  SHF.R.S32.HI R85, RZ, 0x18, R85 ;  /* 0x00000018ff557819 */ /* 0x000fe20000011455 */
[----:B------:R-:W-:Y:S01]  /*6630*/  IMAD R30, R78, R34, RZ ;  /* 0x000000224e1e7224 */ /* 0x000fe200078e02ff */
[----:B------:R-:W-:Y:S01]  /*6640*/  PRMT R81, R92, 0x8880, RZ ;  /* 0x000088805c517816 */ /* 0x000fe200000000ff */
[----:B------:R-:W-:Y:S01]  /*6650*/  IMAD R28, R83, R82, R28 ;  /* 0x00000052531c7224 */ /* 0x000fe200078e021c */
[----:B------:R-:W-:Y:S01]  /*6660*/  I2IP.S8.S32.SAT R110, R31, R26, RZ ;  /* 0x0000001a1f6e7239 */ /* 0x000fe200000014ff */
[----:B------:R-:W-:Y:S01]  /*6670*/  IMAD R29, R84, R82, R29 ;  /* 0x00000052541d7224 */ /* 0x000fe200078e021d */
[----:B------:R-:W-:Y:S01]  /*6680*/  SHF.L.U32 R83, R92, 0x10, RZ ;  /* 0x000000105c537819 */ /* 0x000fe200000006ff */
[----:B------:R-:W-:Y:S01]  /*6690*/  IMAD R35, R78, R35, RZ ;  /* 0x000000234e237224 */ /* 0x000fe200078e02ff */
[----:B------:R-:W-:Y:S01]  /*66a0*/  I2IP.S8.S32.SAT R110, R25, R24, R110 ;  /* 0x00000018196e7239 */ /* 0x000fe2000000146e */
[----:B------:R-:W-:Y:S01]  /*66b0*/  IMAD R30, R85, R82, R30 ;  /* 0x00000052551e7224 */ /* 0x000fe200078e021e */
[----:B------:R-:W-:Y:S01]  /*66c0*/  SHF.L.U32 R85, R92, 0x8, RZ ;  /* 0x000000085c557819 */ /* 0x000fe200000006ff */
[C---:B------:R-:W-:Y:S01]  /*66d0*/  IMAD R32, R78.reuse, R36, RZ ;  /* 0x000000244e207224 */ /* 0x040fe200078e02ff */
[----:B------:R-:W-:Y:S01]  /*66e0*/  SHF.R.S32.HI R83, RZ, 0x18, R83 ;  /* 0x00000018ff537819 */ /* 0x000fe20000011453 */
[----:B------:R-:W-:Y:S01]  /*66f0*/  IMAD R33, R78, R37, RZ ;  /* 0x000000254e217224 */ /* 0x000fe200078e02ff */
[----:B------:R-:W-:Y:S01]  /*6700*/  SHF.R.S32.HI R85, RZ, 0x18, R85 ;  /* 0x00000018ff557819 */ /* 0x000fe20000011455 */
[----:B------:R-:W-:Y:S01]  /*6710*/  IMAD R35, R86, R82, R35 ;  /* 0x0000005256237224 */ /* 0x000fe200078e0223 */
[----:B------:R-:W-:Y:S01]  /*6720*/  PRMT R84, R93, 0x8880, RZ ;  /* 0x000088805d547816 */ /* 0x000fe200000000ff */
[----:B------:R-:W-:Y:S01]  /*6730*/  IMAD R34, R78, R38, RZ ;  /* 0x000000264e227224 */ /* 0x000fe200078e02ff */
[----:B------:R-:W-:Y:S01]  /*6740*/  SHF.L.U32 R86, R96, 0x10, RZ ;  /* 0x0000001060567819 */ /* 0x000fe200000006ff */
[----:B------:R-:W-:Y:S01]  /*6750*/  IMAD R32, R81, R82, R32 ;  /* 0x0000005251207224 */ /* 0x000fe200078e0220 */
[----:B------:R-:W-:Y:S01]  /*6760*/  SHF.R.S32.HI R81, RZ, 0x18, R92 ;  /* 0x00000018ff517819 */ /* 0x000fe2000001145c */
[C---:B------:R-:W-:Y:S01]  /*6770*/  IMAD R39, R78.reuse, R39, RZ ;  /* 0x000000274e277224 */ /* 0x040fe200078e02ff */
[----:B------:R-:W-:Y:S01]  /*6780*/  I2IP.S8.S32.SAT R111, R35, R30, RZ ;  /* 0x0000001e236f7239 */ /* 0x000fe200000014ff */
[-C--:B------:R-:W-:Y:S02]  /*6790*/  IMAD R33, R83, R82.reuse, R33 ;  /* 0x0000005253217224 */ /* 0x080fe400078e0221 */
[----:B------:R-:W-:Y:S01]  /*67a0*/  IMAD R34, R85, R82, R34 ;  /* 0x0000005255227224 */ /* 0x000fe200078e0222 */
[----:B------:R-:W-:Y:S01]  /*67b0*/  I2IP.S8.S32.SAT R111, R29, R28, R111 ;  /* 0x0000001c1d6f7239 */ /* 0x000fe2000000146f */
[C---:B------:R-:W-:Y:S01]  /*67c0*/  IMAD.U32 R83, R93.reuse, 0x10000, RZ ;  /* 0x000100005d537824 */ /* 0x040fe200078e00ff */
[----:B------:R-:W-:Y:S01]  /*67d0*/  SHF.L.U32 R85, R93, 0x8, RZ ;  /* 0x000000085d557819 */ /* 0x000fe200000006ff */
[----:B------:R-:W-:Y:S01]  /*67e0*/  IMAD R39, R81, R82, R39 ;  /* 0x0000005251277224 */ /* 0x000fe200078e0227 */
[----:B------:R-:W-:Y:S01]  /*67f0*/  MOV R81, R84 ;  /* 0x0000005400517202 */ /* 0x000fe20000000f00 */
[C---:B------:R-:W-:Y:S01]  /*6800*/  IMAD R36, R78.reuse, R40, RZ ;  /* 0x000000284e247224 */ /* 0x040fe200078e02ff */
[----:B------:R-:W-:Y:S01]  /*6810*/  SHF.R.S32.HI R83, RZ, 0x18, R83 ;  /* 0x00000018ff537819 */ /* 0x000fe20000011453 */
[C---:B------:R-:W-:Y:S01]  /*6820*/  IMAD R37, R78.reuse, R41, RZ ;  /* 0x000000294e257224 */ /* 0x040fe200078e02ff */
[----:B------:R-:W-:Y:S01]  /*6830*/  SHF.R.S32.HI R85, RZ, 0x18, R85 ;  /* 0x00000018ff557819 */ /* 0x000fe20000011455 */
[C---:B------:R-:W-:Y:S01]  /*6840*/  IMAD R38, R78.reuse, R42, RZ ;  /* 0x0000002a4e267224 */ /* 0x040fe200078e02ff */
[----:B------:R1:W-:Y:S01]  /*6850*/  STS.128 [R172+0x4200], R108 ;  /* 0x0042006cac007388 */ /* 0x0003e20000000c00 */
[----:B------:R-:W-:Y:S01]  /*6860*/  IMAD R36, R81, R82, R36 ;  /* 0x0000005251247224 */ /* 0x000fe200078e0224 */
[----:B------:R-:W-:Y:S01]  /*6870*/  I2IP.S8.S32.SAT R112, R39, R34, RZ ;  /* 0x0000002227707239 */ /* 0x000fe200000014ff */
[-C--:B------:R-:W-:Y:S01]  /*6880*/  IMAD R37, R83, R82.reuse, R37 ;  /* 0x0000005253257224 */ /* 0x080fe200078e0225 */
[----:B------:R-:W-:Y:S01]  /*6890*/  SHF.R.S32.HI R84, RZ, 0x18, R93 ;  /* 0x00000018ff547819 */ /* 0x000fe2000001145d */
[----:B------:R-:W-:Y:S01]  /*68a0*/  IMAD R43, R78, R43, RZ ;  /* 0x0000002b4e2b7224 */ /* 0x000fe200078e02ff */
[C---:B------:R-:W-:Y:S01]  /*68b0*/  SHF.L.U32 R83, R94.reuse, 0x10, RZ ;  /* 0x000000105e537819 */ /* 0x040fe200000006ff */
[----:B------:R-:W-:Y:S01]  /*68c0*/  IMAD R38, R85, R82, R38 ;  /* 0x0000005255267224 */ /* 0x000fe200078e0226 */
[----:B------:R-:W-:Y:S01]  /*68d0*/  PRMT R81, R94, 0x8880, RZ ;  /* 0x000088805e517816 */ /* 0x000fe200000000ff */
[----:B------:R-:W-:Y:S01]  /*68e0*/  IMAD R40, R78, R44, RZ ;  /* 0x0000002c4e287224 */ /* 0x000fe200078e02ff */
[----:B------:R-:W-:Y:S01]  /*68f0*/  SHF.L.U32 R85, R94, 0x8, RZ ;  /* 0x000000085e557819 */ /* 0x000fe200000006ff */
[----:B------:R-:W-:Y:S01]  /*6900*/  IMAD R41, R78, R45, RZ ;  /* 0x0000002d4e297224 */ /* 0x000fe200078e02ff */
[----:B------:R-:W-:Y:S01]  /*6910*/  SHF.R.S32.HI R83, RZ, 0x18, R83 ;  /* 0x00000018ff537819 */ /* 0x000fe20000011453 */
[----:B------:R-:W-:Y:S01]  /*6920*/  IMAD R43, R84, R82, R43 ;  /* 0x00000052542b7224 */ /* 0x000fe200078e022b */
[----:B------:R-:W-:Y:S01]  /*6930*/  SHF.R.S32.HI R85, RZ, 0x18, R85 ;  /* 0x00000018ff557819 */ /* 0x000fe20000011455 */
[C---:B------:R-:W-:Y:S01]  /*6940*/  IMAD R42, R78.reuse, R46, RZ ;  /* 0x0000002e4e2a7224 */ /* 0x040fe200078e02ff */
[----:B------:R-:W-:Y:S01]  /*6950*/  I2IP.S8.S32.SAT R112, R33, R32, R112 ;  /* 0x0000002021707239 */ /* 0x000fe20000001470 */
[----:B------:R-:W-:Y:S01]  /*6960*/  IMAD R40, R81, R82, R40 ;  /* 0x0000005251287224 */ /* 0x000fe200078e0228 */
[----:B------:R-:W-:Y:S01]  /*6970*/  SHF.R.S32.HI R84, RZ, 0x18, R94 ;  /* 0x00000018ff547819 */ /* 0x000fe2000001145e */
[----:B------:R-:W-:Y:S01]  /*6980*/  IMAD R47, R78, R47, RZ ;  /* 0x0000002f4e2f7224 */ /* 0x000fe200078e02ff */
[----:B------:R-:W-:Y:S01]  /*6990*/  I2IP.S8.S32.SAT R113, R43, R38, RZ ;  /* 0x000000262b717239 */ /* 0x000fe200000014ff */
[-C--:B------:R-:W-:Y:S01]  /*69a0*/  IMAD R41, R83, R82.reuse, R41 ;  /* 0x0000005253297224 */ /* 0x080fe200078e0229 */
[----:B------:R-:W-:Y:S01]  /*69b0*/  PRMT R81, R95, 0x8880, RZ ;  /* 0x000088805f517816 */ /* 0x000fe200000000ff */
[-C--:B------:R-:W-:Y:S01]  /*69c0*/  IMAD R42, R85, R82.reuse, R42 ;  /* 0x00000052552a7224 */ /* 0x080fe200078e022a */
[----:B------:R-:W-:Y:S01]  /*69d0*/  SHF.L.U32 R83, R95, 0x10, RZ ;  /* 0x000000105f537819 */ /* 0x000fe200000006ff */
[----:B------:R-:W-:Y:S01]  /*69e0*/  IMAD R47, R84, R82, R47 ;  /* 0x00000052542f7224 */ /* 0x000fe200078e022f */
[----:B------:R-:W-:Y:S01]  /*69f0*/  I2IP.S8.S32.SAT R113, R37, R36, R113 ;  /* 0x0000002425717239 */ /* 0x000fe20000001471 */
[C---:B------:R-:W-:Y:S01]  /*6a00*/  IMAD R44, R78.reuse, R48, RZ ;  /* 0x000000304e2c7224 */ /* 0x040fe200078e02ff */
[----:B------:R-:W-:Y:S01]  /*6a10*/  SHF.R.S32.HI R83, RZ, 0x18, R83 ;  /* 0x00000018ff537819 */ /* 0x000fe20000011453 */
[----:B------:R-:W-:Y:S01]  /*6a20*/  IMAD.SHL.U32 R84, R95, 0x100, RZ ;  /* 0x000001005f547824 */ /* 0x000fe200078e00ff */
[----:B------:R-:W-:Y:S01]  /*6a30*/  I2IP.S8.S32.SAT R114, R47, R42, RZ ;  /* 0x0000002a2f727239 */ /* 0x000fe200000014ff */
[----:B------:R-:W-:Y:S01]  /*6a40*/  IMAD R45, R78, R49, RZ ;  /* 0x000000314e2d7224 */ /* 0x000fe200078e02ff */
[----:B------:R-:W-:Y:S01]  /*6a50*/  PRMT R85, R96, 0x8880, RZ ;  /* 0x0000888060557816 */ /* 0x000fe200000000ff */
[----:B------:R-:W-:Y:S01]  /*6a60*/  IMAD R44, R81, R82, R44 ;  /* 0x00000052512c7224 */ /* 0x000fe200078e022c */
[----:B------:R-:W-:Y:S01]  /*6a70*/  SHF.R.S32.HI R81, RZ, 0x18, R84 ;  /* 0x00000018ff517819 */ /* 0x000fe20000011454 */
[C---:B------:R-:W-:Y:S01]  /*6a80*/  IMAD R46, R78.reuse, R50, RZ ;  /* 0x000000324e2e7224 */ /* 0x040fe200078e02ff */
[----:B------:R-:W-:Y:S01]  /*6a90*/  I2IP.S8.S32.SAT R114, R41, R40, R114 ;  /* 0x0000002829727239 */ /* 0x000fe20000001472 */
[----:B------:R-:W-:Y:S01]  /*6aa0*/  IMAD R45, R83, R82, R45 ;  /* 0x00000052532d7224 */ /* 0x000fe200078e022d */
[----:B------:R-:W-:Y:S01]  /*6ab0*/  SHF.R.S32.HI R83, RZ, 0x18, R95 ;  /* 0x00000018ff537819 */ /* 0x000fe2000001145f */
[----:B------:R-:W-:Y:S01]  /*6ac0*/  IMAD R51, R78, R51, RZ ;  /* 0x000000334e337224 */ /* 0x000fe200078e02ff */
[----:B------:R-:W-:Y:S01]  /*6ad0*/  SHF.L.U32 R84, R96, 0x8, RZ ;  /* 0x0000000860547819 */ /* 0x000fe200000006ff */
[C---:B------:R-:W-:Y:S02]  /*6ae0*/  IMAD R48, R78.reuse, R52, RZ ;  /* 0x000000344e307224 */ /* 0x040fe400078e02ff */
[-C--:B------:R-:W-:Y:S01]  /*6af0*/  IMAD R46, R81, R82.reuse, R46 ;  /* 0x00000052512e7224 */ /* 0x080fe200078e022e */
[----:B------:R-:W-:Y:S01]  /*6b00*/  SHF.R.S32.HI R81, RZ, 0x18, R86 ;  /* 0x00000018ff517819 */ /* 0x000fe20000011456 */
[C---:B------:R-:W-:Y:S01]  /*6b10*/  IMAD R49, R78.reuse, R53, RZ ;  /* 0x000000354e317224 */ /* 0x040fe200078e02ff */
[----:B------:R-:W-:Y:S01]  /*6b20*/  SHF.R.S32.HI R86, RZ, 0x18, R99 ;  /* 0x00000018ff567819 */ /* 0x000fe20000011463 */
[----:B------:R-:W-:Y:S01]  /*6b30*/  IMAD R51, R83, R82, R51 ;  /* 0x0000005253337224 */ /* 0x000fe200078e0233 */
[----:B------:R-:W-:Y:S01]  /*6b40*/  SHF.R.S32.HI R83, RZ, 0x18, R84 ;  /* 0x00000018ff537819 */ /* 0x000fe20000011454 */
[C---:B------:R-:W-:Y:S01]  /*6b50*/  IMAD R50, R78.reuse, R54, RZ ;  /* 0x000000364e327224 */ /* 0x040fe200078e02ff */
[----:B------:R-:W-:Y:S01]  /*6b60*/  SHF.R.S32.HI R84, RZ, 0x18, R96 ;  /* 0x00000018ff547819 */ /* 0x000fe20000011460 */
[----:B------:R-:W-:Y:S01]  /*6b70*/  IMAD R48, R85, R82, R48 ;  /* 0x0000005255307224 */ /* 0x000fe200078e0230 */
[----:B------:R-:W-:Y:S01]  /*6b80*/  I2IP.S8.S32.SAT R115, R51, R46, RZ ;  /* 0x0000002e33737239 */ /* 0x000fe200000014ff */
[C---:B------:R-:W-:Y:S01]  /*6b90*/  IMAD R55, R78.reuse, R55, RZ ;  /* 0x000000374e377224 */ /* 0x040fe200078e02ff */
[----:B------:R-:W-:Y:S01]  /*6ba0*/  SHF.L.U32 R85, R97, 0x10, RZ ;  /* 0x0000001061557819 */ /* 0x000fe200000006ff */
[----:B------:R-:W-:Y:S01]  /*6bb0*/  IMAD R49, R81, R82, R49 ;  /* 0x0000005251317224 */ /* 0x000fe200078e0231 */
[----:B------:R-:W-:Y:S01]  /*6bc0*/  PRMT R81, R97, 0x8880, RZ ;  /* 0x0000888061517816 */ /* 0x000fe200000000ff */
[----:B------:R-:W-:Y:S01]  /*6bd0*/  IMAD R52, R78, R56, RZ ;  /* 0x000000384e347224 */ /* 0x000fe200078e02ff */
[----:B------:R-:W-:Y:S01]  /*6be0*/  I2IP.S8.S32.SAT R115, R45, R44, R115 ;  /* 0x0000002c2d737239 */ /* 0x000fe20000001473 */
[-C--:B------:R-:W-:Y:S01]  /*6bf0*/  IMAD R50, R83, R82.reuse, R50 ;  /* 0x0000005253327224 */ /* 0x080fe200078e0232 */
[----:B------:R-:W-:Y:S01]  /*6c00*/  SHF.R.S32.HI R83, RZ, 0x18, R85 ;  /* 0x00000018ff537819 */ /* 0x000fe20000011455 */
[-C--:B------:R-:W-:Y:S01]  /*6c10*/  IMAD R55, R84, R82.reuse, R55 ;  /* 0x0000005254377224 */ /* 0x080fe200078e0237 */
[----:B------:R-:W-:Y:S01]  /*6c20*/  PRMT R85, R98, 0x8880, RZ ;  /* 0x0000888062557816 */ /* 0x000fe200000000ff */
[----:B------:R-:W-:Y:S01]  /*6c30*/  IMAD R52, R81, R82, R52 ;  /* 0x0000005251347224 */ /* 0x000fe200078e0234 */
[----:B------:R-:W-:Y:S01]  /*6c40*/  SHF.L.U32 R81, R97, 0x8, RZ ;  /* 0x0000000861517819 */ /* 0x000fe200000006ff */
[C---:B------:R-:W-:Y:S01]  /*6c50*/  IMAD R53, R78.reuse, R57, RZ ;  /* 0x000000394e357224 */ /* 0x040fe200078e02ff */
[----:B------:R1:W-:Y:S01]  /*6c60*/  STS.128 [R171+0x4200], R112 ;  /* 0x00420070ab007388 */ /* 0x0003e20000000c00 */
[----:B------:R-:W-:Y:S01]  /*6c70*/  IMAD R54, R78, R58, RZ ;  /* 0x0000003a4e367224 */ /* 0x000fe200078e02ff */
[----:B------:R-:W-:Y:S01]  /*6c80*/  SHF.R.S32.HI R81, RZ, 0x18, R81 ;  /* 0x00000018ff517819 */ /* 0x000fe20000011451 */
[----:B------:R-:W-:Y:S01]  /*6c90*/  IMAD R53, R83, R82, R53 ;  /* 0x0000005253357224 */ /* 0x000fe200078e0235 */
[----:B------:R-:W-:Y:S01]  /*6ca0*/  SHF.L.U32 R84, R98, 0x10, RZ ;  /* 0x0000001062547819 */ /* 0x000fe200000006ff */
[C---:B------:R-:W-:Y:S01]  /*6cb0*/  IMAD R59, R78.reuse, R59, RZ ;  /* 0x0000003b4e3b7224 */ /* 0x040fe200078e02ff */
[----:B------:R-:W-:Y:S01]  /*6cc0*/  SHF.R.S32.HI R83, RZ, 0x18, R97 ;  /* 0x00000018ff537819 */ /* 0x000fe20000011461 */
[C---:B------:R-:W-:Y:S01]  /*6cd0*/  IMAD R56, R78.reuse, R60, RZ ;  /* 0x0000003c4e387224 */ /* 0x040fe200078e02ff */
[----:B------:R-:W-:Y:S01]  /*6ce0*/  I2IP.S8.S32.SAT R120, R55, R50, RZ ;  /* 0x0000003237787239 */ /* 0x000fe200000014ff */
[----:B------:R-:W-:Y:S01]  /*6cf0*/  IMAD R54, R81, R82, R54 ;  /* 0x0000005251367224 */ /* 0x000fe200078e0236 */
[----:B------:R-:W-:Y:S01]  /*6d00*/  SHF.R.S32.HI R84, RZ, 0x18, R84 ;  /* 0x00000018ff547819 */ /* 0x000fe20000011454 */
[----:B------:R-:W-:Y:S01]  /*6d10*/  IMAD R57, R78, R61, RZ ;  /* 0x0000003d4e397224 */ /* 0x000fe200078e02ff */
[----:B------:R-:W-:Y:S01]  /*6d20*/  I2IP.S8.S32.SAT R120, R49, R48, R120 ;  /* 0x0000003031787239 */ /* 0x000fe20000001478 */
[-C--:B------:R-:W-:Y:S01]  /*6d30*/  IMAD R59, R83, R82.reuse, R59 ;  /* 0x00000052533b7224 */ /* 0x080fe200078e023b */
[----:B------:R-:W-:Y:S01]  /*6d40*/  PRMT R83, R99, 0x8880, RZ ;  /* 0x0000888063537816 */ /* 0x000fe200000000ff */
[-C--:B------:R-:W-:Y:S01]  /*6d50*/  IMAD R56, R85, R82.reuse, R56 ;  /* 0x0000005255387224 */ /* 0x080fe200078e0238 */
[----:B------:R-:W-:Y:S01]  /*6d60*/  SHF.R.S32.HI R81, RZ, 0x18, R98 ;  /* 0x00000018ff517819 */ /* 0x000fe20000011462 */
[----:B------:R-:W-:Y:S01]  /*6d70*/  IMAD R57, R84, R82, R57 ;  /* 0x0000005254397224 */ /* 0x000fe200078e0239 */
[----:B------:R-:W-:Y:S01]  /*6d80*/  I2IP.S8.S32.SAT R121, R59, R54, RZ ;  /* 0x000000363b797239 */ /* 0x000fe200000014ff */
[C---:B------:R-:W-:Y:S01]  /*6d90*/  IMAD R58, R78.reuse, R62, RZ ;  /* 0x0000003e4e3a7224 */ /* 0x040fe200078e02ff */
[C---:B------:R-:W-:Y:S01]  /*6da0*/  SHF.L.U32 R85, R99.reuse, 0x8, RZ ;  /* 0x0000000863557819 */ /* 0x040fe200000006ff */
[----:B------:R-:W-:Y:S01]  /*6db0*/  IMAD.U32 R84, R99, 0x10000, RZ ;  /* 0x0001000063547824 */ /* 0x000fe200078e00ff */
[----:B------:R-:W-:Y:S01]  /*6dc0*/  I2IP.S8.S32.SAT R121, R53, R52, R121 ;  /* 0x0000003435797239 */ /* 0x000fe20000001479 */
[C---:B------:R-:W-:Y:S01]  /*6dd0*/  IMAD R63, R78.reuse, R63, RZ ;  /* 0x0000003f4e3f7224 */ /* 0x040fe200078e02ff */
[----:B------:R-:W-:Y:S01]  /*6de0*/  SHF.R.S32.HI R85, RZ, 0x18, R85 ;  /* 0x00000018ff557819 */ /* 0x000fe20000011455 */
[C---:B------:R-:W-:Y:S01]  /*6df0*/  IMAD R60, R78.reuse, R64, RZ ;  /* 0x000000404e3c7224 */ /* 0x040fe200078e02ff */
[----:B------:R-:W-:Y:S01]  /*6e00*/  SHF.R.S32.HI R84, RZ, 0x18, R84 ;  /* 0x00000018ff547819 */ /* 0x000fe20000011454 */
[-C--:B------:R-:W-:Y:S02]  /*6e10*/  IMAD R58, R87, R82.reuse, R58 ;  /* 0x00000052573a7224 */ /* 0x080fe400078e023a */
[C---:B------:R-:W-:Y:S02]  /*6e20*/  IMAD R61, R78.reuse, R65, RZ ;  /* 0x000000414e3d7224 */ /* 0x040fe400078e02ff */
[-C--:B------:R-:W-:Y:S02]  /*6e30*/  IMAD R63, R81, R82.reuse, R63 ;  /* 0x00000052513f7224 */ /* 0x080fe400078e023f */
[----:B------:R-:W-:Y:S02]  /*6e40*/  IMAD R60, R83, R82, R60 ;  /* 0x00000052533c7224 */ /* 0x000fe400078e023c */
[----:B------:R-:W-:Y:S01]  /*6e50*/  IMAD R62, R78, R66, RZ ;  /* 0x000000424e3e7224 */ /* 0x000fe200078e02ff */
[----:B------:R-:W-:Y:S01]  /*6e60*/  I2IP.S8.S32.SAT R122, R63, R58, RZ ;  /* 0x0000003a3f7a7239 */ /* 0x000fe200000014ff */
[----:B------:R-:W-:Y:S02]  /*6e70*/  IMAD R61, R84, R82, R61 ;  /* 0x00000052543d7224 */ /* 0x000fe400078e023d */
[----:B------:R-:W-:Y:S01]  /*6e80*/  IMAD R67, R78, R67, RZ ;  /* 0x000000434e437224 */ /* 0x000fe200078e02ff */
[----:B------:R-:W-:Y:S01]  /*6e90*/  I2IP.S8.S32.SAT R122, R57, R56, R122 ;  /* 0x00000038397a7239 */ /* 0x000fe2000000147a */
[-C--:B------:R-:W-:Y:S02]  /*6ea0*/  IMAD R62, R85, R82.reuse, R62 ;  /* 0x00000052553e7224 */ /* 0x080fe400078e023e */
[----:B------:R-:W-:Y:S05]  /*6eb0*/  IMAD R67, R86, R82, R67 ;  /* 0x0000005256437224 */ /* 0x000fea00078e0243 */
[----:B------:R-:W-:Y:S04]  /*6ec0*/  I2IP.S8.S32.SAT R123, R67, R62, RZ ;  /* 0x0000003e437b7239 */ /* 0x000fe800000014ff */
[----:B------:R-:W-:Y:S05]  /*6ed0*/  I2IP.S8.S32.SAT R123, R61, R60, R123 ;  /* 0x0000003c3d7b7239 */ /* 0x000fea000000147b */
[----:B------:R1:W-:Y:S01]  /*6ee0*/  STS.128 [R170+0x4200], R120 ;  /* 0x00420078aa007388 */ /* 0x0003e20000000c00 */
[----:B------:R-:W-:Y:S01]  /*6ef0*/  @!PT LDS RZ, [RZ] ;  /* 0x00000000fffff984 */ /* 0x000fe20000000800 */
[----:B------:R-:W-:Y:S01]  /*6f00*/  @!PT LDS RZ, [RZ] ;  /* 0x00000000fffff984 */ /* 0x000fe20000000800 */
[----:B------:R-:W-:Y:S01]  /*6f10*/  @!PT LDS RZ, [RZ] ;  /* 0x00000000fffff984 */ /* 0x000fe20000000800 */
[----:B------:R-:W-:Y:S01]  /*6f20*/  @!PT LDS RZ, [RZ] ;  /* 0x00000000fffff984 */ /* 0x000fe20000000800 */
[----:B------:R2:W-:Y:S07]  /*6f30*/  MEMBAR.ALL.CTA ;  /* 0x0000000000007992 */ /* 0x0005ee0000008000 */
[----:B--2---:R-:W2:Y:S02]  /*6f40*/  FENCE.VIEW.ASYNC.S ;  /* 0x00000000000073c6 */ /* 0x004ea40000000000 */
[----:B--2---:R-:W-:Y:S06]  /*6f50*/  BAR.SYNC.DEFER_BLOCKING 0x1, 0x80 ;  /* 0x0042000000007b1d */ /* 0x004fec0000010000 */
[----:B------:R-:W-:Y:S05]  /*6f60*/  @P0 BRA `(.L_x_104) ;  /* 0x0000000000280947 */ /* 0x000fea0003800000 */
[----:B------:R-:W-:Y:S02]  /*6f70*/  UIADD3 UR4, UPT, UPT, UR49, 0x4200, URZ ;  /* 0x0000420031047890 */ /* 0x000fe4000fffe0ff */
[----:B------:R-:W-:Y:S01]  /*6f80*/  UIADD3 UR6, UP0, UPT, UR52, 0x680, URZ ;  /* 0x0000068034067890 */ /* 0x000fe2000ff1e0ff */
[----:B------:R-:W-:Y:S03]  /*6f90*/  UMOV UR43, UR36 ;  /* 0x00000024002b7c82 */ /* 0x000fe60008000000 */
[----:B------:R-:W-:Y:S01]  /*6fa0*/  MOV R166, UR4 ;  /* 0x0000000400a67c02 */ /* 0x000fe20008000f00 */
[----:B------:R-:W-:Y:S03]  /*6fb0*/  UIADD3.X UR7, UPT, UPT, URZ, UR53, URZ, UP0, !UPT ;  /* 0x00000035ff077290 */ /* 0x000fe600087fe4ff */
[----:B------:R-:W-:Y:S11]  /*6fc0*/  R2UR UR40, R166 ;  /* 0x00000000a62872ca */ /* 0x000ff600000e0000 */
[----:B------:R-:W-:Y:S02]  /*6fd0*/  @!UPT UIADD3 URZ, UPT, UPT, URZ, URZ, URZ ;  /* 0x000000fffffff290 */ /* 0x000fe4000fffe0ff */
[----:B------:R2:W-:Y:S01]  /*6fe0*/  UTMASTG.3D [UR40], [UR6] ;  /* 0x00000028060073b5 */ /* 0x0005e20008010000 */
[----:B------:R0:W-:Y:S01]  /*6ff0*/  UTMACMDFLUSH ;  /* 0x00000000000079b7 */ /* 0x0001e20000000000 */
[----:B--2---:R-:W-:Y:S04]  /*7000*/  DEPBAR.LE SB0, 0x1 ;  /* 0x000080400000791a */ /* 0x004fe80000000000 */
.L_x_104:
[----:B------:R-:W-:Y:S05]  /*7010*/  BSYNC.RECONVERGENT B0 ;  /* 0x0000000000007941 */ /* 0x000fea0003800200 */
.L_x_103:
[----:B------:R-:W-:Y:S06]  /*7020*/  BAR.SYNC.DEFER_BLOCKING 0x1, 0x80 ;  /* 0x0042000000007b1d */ /* 0x000fec0000010000 */
[----:B------:R-:W2:Y:S01]  /*7030*/  @P6 SYNCS.PHASECHK.TRANS64.TRYWAIT P0, [R125+URZ+0xc0], R126 ;  /* 0x0000c07e7d0065a7 */ /* 0x000ea200080011ff */
[----:B------:R-:W-:Y:S01]  /*7040*/  BSSY B1, `(.L_x_105) ;  /* 0x0000023000017945 */ /* 0x000fe20003800000 */
[----:B--2---:R-:W-:Y:S03]  /*7050*/  @P6 SEL R117, RZ, 0x1, !P0 ;  /* 0x00000001ff756807 */ /* 0x004fe60004000000 */
[----:B------:R-:W-:Y:S05]  /*7060*/  @!P6 BRA `(.L_x_106) ;  /* 0x000000000080e947 */ /* 0x000fea0003800000 */
[----:B------:R-:W-:Y:S01]  /*7070*/  ISETP.NE.AND P1, PT, R118, RZ, PT ;  /* 0x000000ff7600720c */ /* 0x000fe20003f25270 */
[----:B------:R-:W-:Y:S01]  /*7080*/  BSSY B0, `(.L_x_107) ;  /* 0x000000a000007945 */ /* 0x000fe20003800000 */
[----:B------:R-:W-:Y:S11]  /*7090*/  ISETP.NE.AND P0, PT, R117, RZ, PT ;  /* 0x000000ff7500720c */ /* 0x000ff60003f05270 */
[----:B------:R-:W-:Y:S04]  /*70a0*/  @P1 IMAD R119, R160, 0x2000, R119 ;  /* 0x00002000a0771824 */ /* 0x000fe800078e0277 */
[--C-:B------:R-:W-:Y:S01]  /*70b0*/  @P1 IMAD.IADD R124, R124, 0x1, R119.reuse ;  /* 0x000000017c7c1824 */ /* 0x100fe200078e0277 */
[----:B------:R-:W-:Y:S01]  /*70c0*/  @P1 IADD3 R3, PT, PT, R165, R119, RZ ;  /* 0x00000077a5031210 */ /* 0x000fe20007ffe0ff */
[----:B------:R-:W-:Y:S01]  /*70d0*/  @P1 IMAD.IADD R2, R164, 0x1, R119 ;  /* 0x00000001a4021824 */ /* 0x000fe200078e0277 */
[----:B------:R-:W-:Y:S06]  /*70e0*/  @P0 BRA `(.L_x_108) ;  /* 0x00000000000c0947 */ /* 0x000fec0003800000 */
[----:B------:R-:W-:Y:S04]  /*70f0*/  SHF.L.U32 R0, R159, 0x1f, RZ ;  /* 0x0000001f9f007819 */ /* 0x000fe800000006ff */
[----:B------:R-:W2:Y:S02]  /*7100*/  SYNCS.PHASECHK.TRANS64.TRYWAIT P0, [R125+URZ+0xc0], R0 ;  /* 0x0000c0007d0075a7 */ /* 0x000ea400080011ff */
[----:B--2---:R-:W-:Y:S05]  /*7110*/  @!P0 BRA `(.L_x_109) ;  /* 0x0000002000b48947 */ /* 0x004fea0003800000 */
.L_x_108:
[----:B------:R-:W-:Y:S05]  /*7120*/  BSYNC B0 ;  /* 0x0000000000007941 */ /* 0x000fea0003800000 */
.L_x_107:
[----:B------:R-:W-:Y:S01]  /*7130*/  ISETP.NE.AND P0, PT, R118, RZ, PT ;  /* 0x000000ff7600720c */ /* 0x000fe20003f05270 */
[----:B--2---:R-:W-:Y:S02]  /*7140*/  VIADD R125, R125, 0xd0 ;  /* 0x000000d07d7d7836 */ /* 0x004fe40000000000 */
[----:B------:R-:W-:Y:S02]  /*7150*/  IMAD.U32 R0, RZ, RZ, UR37 ;  /* 0x00000025ff007e24 */ /* 0x000fe4000f8e00ff */
[----:B------:R-:W-:Y:S03]  /*7160*/  VIADD R160, R160, 0x1 ;  /* 0x00000001a0a07836 */ /* 0x000fe60000000000 */
[----:B------:R-:W-:Y:S05]  /*7170*/  PRMT R0, R0, 0x654, R125 ;  /* 0x0000065400007816 */ /* 0x000fea000000007d */
[----:B------:R2:W3:Y:S04]  /*7180*/  @P0 LDS.128 R100, [R119+0x200] ;  /* 0x0002000077640984 */ /* 0x0004e80000000c00 */
[----:B------:R2:W4:Y:S04]  /*7190*/  @P0 LDS.128 R88, [R3+0x200] ;  /* 0x0002000003580984 */ /* 0x0005280000000c00 */
        /* <DEDUP_REMOVED lines=12> */
[----:B--234-:R-:W-:Y:S02]  /*7260*/  LOP3.LUT R159, R159, R0, RZ, 0x3c, !PT ;  /* 0x000000009f9f7212 */ /* 0x01cfe400078e3cff */
.L_x_106:
[----:B------:R-:W-:Y:S05]  /*7270*/  BSYNC B1 ;  /* 0x0000000000017941 */ /* 0x000fea0003800000 */
.L_x_105:
[----:B------:R-:W-:Y:S05]  /*7280*/  VIADD R3, R80, 0x40 ;  /* 0x0000004050037836 */ /* 0x000fea0000000000 */
[----:B------:R-:W-:Y:S04]  /*7290*/  SHF.R.U32.HI R3, RZ, 0x15, R3 ;  /* 0x00000015ff037819 */ /* 0x000fe80000011603 */
[----:B------:R-:W-:Y:S11]  /*72a0*/  LOP3.LUT P0, RZ, R3, 0x3, R154, 0x48, !PT ;  /* 0x0000000303ff7812 */ /* 0x000ff6000780489a */
[----:B------:R-:W-:Y:S02]  /*72b0*/  @!UPT UIADD3 URZ, UPT, UPT, URZ, URZ, URZ ;  /* 0x000000fffffff290 */ /* 0x000fe4000fffe0ff */
[----:B------:R-:W-:Y:S05]  /*72c0*/  @!P0 BRA `(.L_x_110) ;  /* 0x0000000000408947 */ /* 0x000fea0003800000 */
[----:B------:R-:W2:Y:S01]  /*72d0*/  LDCU.64 UR8, c[0x4][0x70] ;  /* 0x01000e00ff0877ac */ /* 0x000ea20008000a00 */
[----:B------:R-:W-:Y:S01]  /*72e0*/  MOV R3, 0x0 ;  /* 0x0000000000037802 */ /* 0x000fe20000000f00 */
[----:B------:R-:W-:Y:S02]  /*72f0*/  HFMA2 R12, -RZ, RZ, 0, 5.9604644775390625e-08 ;  /* 0x00000001ff0c7431 */ /* 0x000fe400000001ff */
[----:B------:R-:W-:Y:S02]  /*7300*/  IMAD.MOV.U32 R8, RZ, RZ, 0x192 ;  /* 0x00000192ff087424 */ /* 0x000fe400078e00ff */
[----:B------:R-:W-:Y:S01]  /*7310*/  IMAD.MOV.U32 R13, RZ, RZ, RZ ;  /* 0x000000ffff0d7224 */ /* 0x000fe200078e00ff */
[----:B------:R-:W3:Y:S01]  /*7320*/  LDCU.64 UR6, c[0x4][0x78] ;  /* 0x01000f00ff0677ac */ /* 0x000ee20008000a00 */
[----:B------:R-:W4:Y:S01]  /*7330*/  LDC.64 R2, c[0x4][R3] ;  /* 0x0100000003027b82 */ /* 0x000f220000000a00 */
[----:B------:R-:W5:Y:S01]  /*7340*/  LDCU.64 UR4, c[0x4][0x10] ;  /* 0x01000200ff0477ac */ /* 0x000f620008000a00 */
[----:B--2---:R-:W-:Y:S01]  /*7350*/  MOV R5, UR9 ;  /* 0x0000000900057c02 */ /* 0x004fe20008000f00 */
[----:B------:R-:W-:Y:S01]  /*7360*/  IMAD.U32 R4, RZ, RZ, UR8 ;  /* 0x00000008ff047e24 */ /* 0x000fe2000f8e00ff */
[----:B---3--:R-:W-:Y:S01]  /*7370*/  MOV R7, UR7 ;  /* 0x0000000700077c02 */ /* 0x008fe20008000f00 */
[----:B------:R-:W-:Y:S01]  /*7380*/  IMAD.U32 R6, RZ, RZ, UR6 ;  /* 0x00000006ff067e24 */ /* 0x000fe2000f8e00ff */
[----:B-----5:R-:W-:Y:S01]  /*7390*/  MOV R11, UR5 ;  /* 0x00000005000b7c02 */ /* 0x020fe20008000f00 */
[----:B------:R-:W-:Y:S02]  /*73a0*/  IMAD.U32 R10, RZ, RZ, UR4 ;  /* 0x00000004ff0a7e24 */ /* 0x000fe4000f8e00ff */
[----:B------:R-:W-:Y:S07]  /*73b0*/  LEPC R20, `(.L_x_110) ;  /* 0x000000001014794e */ /* 0x000fee0000000000 */
[----:B-1--4-:R-:W-:Y:S05]  /*73c0*/  CALL.ABS.NOINC R2 ;  /* 0x0000000002007343 */ /* 0x012fea0003c00000 */
.L_x_110:
[----:B------:R-:W-:Y:S01]  /*73d0*/  ISETP.NE.AND P0, PT, R167, RZ, PT ;  /* 0x000000ffa700720c */ /* 0x000fe20003f05270 */
[----:B------:R-:W-:Y:S05]  /*73e0*/  WARPSYNC.ALL ;  /* 0x0000000000007948 */ /* 0x000fea0003800000 */
[----:B------:R-:W-:Y:S01]  /*73f0*/  IMAD.U32 R140, R102, 0x10000, RZ ;  /* 0x00010000668c7824 */ /* 0x000fe200078e00ff */
[----:B------:R-:W-:Y:S01]  /*7400*/  R2UR UR4, R80 ;  /* 0x00000000500472ca */ /* 0x000fe200000e0000 */
[----:B------:R-:W-:Y:S01]  /*7410*/  IMAD.U32 R134, R88, 0x10000, RZ ;  /* 0x0001000058867824 */ /* 0x000fe200078e00ff */
[C---:B------:R-:W-:Y:S01]  /*7420*/  SHF.L.U32 R0, R100.reuse, 0x10, RZ ;  /* 0x0000001064007819 */ /* 0x040fe200000006ff */
[----:B-1----:R-:W-:Y:S01]  /*7430*/  IMAD.U32 R119, R93, 0x10000, RZ ;  /* 0x000100005d777824 */ /* 0x002fe200078e00ff */
[----:B------:R-:W-:Y:S01]  /*7440*/  PRMT R3, R100, 0x8880, RZ ;  /* 0x0000888064037816 */ /* 0x000fe200000000ff */
[----:B------:R-:W-:Y:S01]  /*7450*/  IMAD.U32 R104, R98, 0x10000, RZ ;  /* 0x0001000062687824 */ /* 0x000fe200078e00ff */
[----:B------:R-:W-:Y:S01]  /*7460*/  SHF.L.U32 R81, R100, 0x8, RZ ;  /* 0x0000000864517819 */ /* 0x000fe200000006ff */
[----:B------:R-:W-:Y:S01]  /*7470*/  IMAD.SHL.U32 R127, R90, 0x100, RZ ;  /* 0x000001005a7f7824 */ /* 0x000fe200078e00ff */
[----:B------:R-:W-:Y:S01]  /*7480*/  SHF.R.S32.HI R0, RZ, 0x18, R0 ;  /* 0x00000018ff007819 */ /* 0x000fe20000011400 */
[----:B------:R-:W-:Y:S01]  /*7490*/  IMAD.SHL.U32 R112, R95, 0x100, RZ ;  /* 0x000001005f707824 */ /* 0x000fe200078e00ff */
[----:B------:R-:W-:Y:S01]  /*74a0*/  SHF.R.S32.HI R81, RZ, 0x18, R81 ;  /* 0x00000018ff517819 */ /* 0x000fe20000011451 */
[----:B------:R-:W-:Y:S01]  /*74b0*/  BSSY.RECONVERGENT B0, `(.L_x_111) ;  /* 0x0000121000007945 */ /* 0x000fe20003800200 */
[----:B------:R-:W-:Y:S01]  /*74c0*/  SHF.R.S32.HI R2, RZ, 0x18, R100 ;  /* 0x00000018ff027819 */ /* 0x000fe20000011464 */
[----:B------:R-:W1:Y:S01]  /*74d0*/  LDTM.x64 R4, tmem[UR4+0x40] ;  /* 0x00004004000479ee */ /* 0x000e620008340000 */
[----:B------:R-:W-:Y:S01]  /*74e0*/  NOP ;  /* 0x0000000000007918 */ /* 0x000fe20000000000 */
[----:B------:R-:W-:Y:S02]  /*74f0*/  SHF.R.S32.HI R84, RZ, 0x18, R101 ;  /* 0x00000018ff547819 */ /* 0x000fe40000011465 */
[----:B------:R-:W-:Y:S02]  /*7500*/  SHF.R.S32.HI R85, RZ, 0x18, R102 ;  /* 0x00000018ff557819 */ /* 0x000fe40000011466 */
[----:B------:R-:W-:Y:S02]  /*7510*/  SHF.R.S32.HI R86, RZ, 0x18, R103 ;  /* 0x00000018ff567819 */ /* 0x000fe40000011467 */
[----:B------:R-:W-:Y:S02]  /*7520*/  SHF.R.S32.HI R87, RZ, 0x18, R88 ;  /* 0x00000018ff577819 */ /* 0x000fe40000011458 */
[----:B------:R-:W-:Y:S02]  /*7530*/  R2UR UR5, R116 ;  /* 0x00000000740572ca */ /* 0x000fe400000e0000 */
[C---:B------:R-:W-:Y:S02]  /*7540*/  PRMT R143, R101.reuse, 0x8880, RZ ;  /* 0x00008880658f7816 */ /* 0x040fe400000000ff */
[----:B------:R-:W-:Y:S02]  /*7550*/  SHF.L.U32 R83, R101, 0x10, RZ ;  /* 0x0000001065537819 */ /* 0x000fe400000006ff */
[----:B------:R-:W-:Y:S02]  /*7560*/  PRMT R141, R102, 0x8880, RZ ;  /* 0x00008880668d7816 */ /* 0x000fe400000000ff */
[----:B------:R-:W-:Y:S02]  /*7570*/  SHF.R.S32.HI R83, RZ, 0x18, R83 ;  /* 0x00000018ff537819 */ /* 0x000fe40000011453 */
[C---:B------:R-:W-:Y:S02]  /*7580*/  PRMT R138, R103.reuse, 0x8880, RZ ;  /* 0x00008880678a7816 */ /* 0x040fe400000000ff */
[----:B------:R-:W-:Y:S01]  /*7590*/  SHF.L.U32 R137, R103, 0x10, RZ ;  /* 0x0000001067897819 */ /* 0x000fe200000006ff */
[----:B------:R-:W-:Y:S01]  /*75a0*/  UIADD3 UR5, UPT, UPT, UR5, 0x130, URZ ;  /* 0x0000013005057890 */ /* 0x000fe2000fffe0ff */
[----:B-1----:R-:W-:Y:S01]  /*75b0*/  IMAD R4, R78, R4, RZ ;  /* 0x000000044e047224 */ /* 0x002fe200078e02ff */
[----:B------:R-:W-:Y:S01]  /*75c0*/  PRMT R135, R88, 0x8880, RZ ;  /* 0x0000888058877816 */ /* 0x000fe200000000ff */
[C---:B------:R-:W-:Y:S01]  /*75d0*/  IMAD R5, R78.reuse, R5, RZ ;  /* 0x000000054e057224 */ /* 0x040fe200078e02ff */
[----:B------:R-:W-:Y:S01]  /*75e0*/  UPRMT UR5, UR37, 0x654, UR5 ;  /* 0x0000065425057896 */ /* 0x000fe20008000005 */
[----:B------:R-:W-:Y:S01]  /*75f0*/  IMAD R4, R3, R82, R4 ;  /* 0x0000005203047224 */ /* 0x000fe200078e0204 */
[C---:B------:R-:W-:Y:S01]  /*7600*/  PRMT R132, R89.reuse, 0x8880, RZ ;  /* 0x0000888059847816 */ /* 0x040fe200000000ff */
[----:B------:R-:W-:Y:S01]  /*7610*/  IMAD R6, R78, R6, RZ ;  /* 0x000000064e067224 */ /* 0x000fe200078e02ff */
[----:B------:R-:W-:Y:S01]  /*7620*/  SHF.L.U32 R131, R89, 0x10, RZ ;  /* 0x0000001059837819 */ /* 0x000fe200000006ff */
[----:B------:R-:W-:Y:S01]  /*7630*/  IMAD R5, R0, R82, R5 ;  /* 0x0000005200057224 */ /* 0x000fe200078e0205 */
[----:B------:R-:W-:Y:S01]  /*7640*/  PRMT R129, R90, 0x8880, RZ ;  /* 0x000088805a817816 */ /* 0x000fe200000000ff */
[----:B------:R-:W-:Y:S01]  /*7650*/  IMAD R0, R78, R16, RZ ;  /* 0x000000104e007224 */ /* 0x000fe200078e02ff */
[----:B------:R-:W-:Y:S01]  /*7660*/  SHF.L.U32 R128, R90, 0x10, RZ ;  /* 0x000000105a807819 */ /* 0x000fe200000006ff */
[C---:B------:R-:W-:Y:S01]  /*7670*/  IMAD R7, R78.reuse, R7, RZ ;  /* 0x000000074e077224 */ /* 0x040fe200078e02ff */
[----:B------:R-:W-:Y:S01]  /*7680*/  SYNCS.ARRIVE.TRANS64.RED.A1T0 RZ, [UR5], RZ ;  /* 0x000000ffffff79a7 */ /* 0x000fe20008100405 */
[C---:B------:R-:W-:Y:S01]  /*7690*/  IMAD R16, R78.reuse, R20, RZ ;  /* 0x000000144e107224 */ /* 0x040fe200078e02ff */
[C---:B------:R-:W-:Y:S01]  /*76a0*/  PRMT R126, R91.reuse, 0x8880, RZ ;  /* 0x000088805b7e7816 */ /* 0x040fe200000000ff */
[C---:B------:R-:W-:Y:S01]  /*76b0*/  IMAD R20, R78.reuse, R24, RZ ;  /* 0x000000184e147224 */ /* 0x040fe200078e02ff */
[----:B------:R-:W-:Y:S01]  /*76c0*/  SHF.L.U32 R125, R91, 0x10, RZ ;  /* 0x000000105b7d7819 */ /* 0x000fe200000006ff */
[----:B------:R-:W-:Y:S01]  /*76d0*/  IMAD R6, R81, R82, R6 ;  /* 0x0000005251067224 */ /* 0x000fe200078e0206 */
[----:B------:R-:W-:Y:S01]  /*76e0*/  MOV R81, R143 ;  /* 0x0000008f00517202 */ /* 0x000fe20000000f00 */
[----:B------:R-:W-:Y:S01]  /*76f0*/  IMAD R24, R78, R28, RZ ;  /* 0x0000001c4e187224 */ /* 0x000fe200078e02ff */
[----:B------:R-:W-:Y:S01]  /*7700*/  PRMT R123, R92, 0x8880, RZ ;  /* 0x000088805c7b7816 */ /* 0x000fe200000000ff */
[----:B------:R-:W-:Y:S01]  /*7710*/  IMAD R28, R78, R32, RZ ;  /* 0x000000204e1c7224 */ /* 0x000fe200078e02ff */
[----:B------:R-:W-:Y:S01]  /*7720*/  SHF.L.U32 R122, R92, 0x10, RZ ;  /* 0x000000105c7a7819 */ /* 0x000fe200000006ff */
[----:B------:R-:W-:Y:S01]  /*7730*/  IMAD R7, R2, R82, R7 ;  /* 0x0000005202077224 */ /* 0x000fe200078e0207 */
[----:B------:R-:W-:Y:S01]  /*7740*/  PRMT R120, R93, 0x8880, RZ ;  /* 0x000088805d787816 */ /* 0x000fe200000000ff */
[----:B------:R-:W-:Y:S01]  /*7750*/  IMAD R32, R78, R36, RZ ;  /* 0x000000244e207224 */ /* 0x000fe200078e02ff */
[----:B------:R-:W-:Y:S01]  /*7760*/  PRMT R117, R94, 0x8880, RZ ;  /* 0x000088805e757816 */ /* 0x000fe200000000ff */
[----:B------:R-:W-:Y:S01]  /*7770*/  IMAD R2, R78, R17, RZ ;  /* 0x000000114e027224 */ /* 0x000fe200078e02ff */
[----:B------:R-:W-:Y:S01]  /*7780*/  SHF.L.U32 R116, R94, 0x10, RZ ;  /* 0x000000105e747819 */ /* 0x000fe200000006ff */
[----:B------:R-:W-:Y:S01]  /*7790*/  IMAD R36, R78, R40, RZ ;  /* 0x000000284e247224 */ /* 0x000fe200078e02ff */
[----:B------:R-:W-:Y:S01]  /*77a0*/  SHF.L.U32 R115, R94, 0x8, RZ ;  /* 0x000000085e737819 */ /* 0x000fe200000006ff */
[C---:B------:R-:W-:Y:S01]  /*77b0*/  IMAD R17, R78.reuse, R21, RZ ;  /* 0x000000154e117224 */ /* 0x040fe200078e02ff */
[C---:B------:R-:W-:Y:S01]  /*77c0*/  PRMT R114, R95.reuse, 0x8880, RZ ;  /* 0x000088805f727816 */ /* 0x040fe200000000ff */
[C---:B------:R-:W-:Y:S01]  /*77d0*/  IMAD R40, R78.reuse, R44, RZ ;  /* 0x0000002c4e287224 */ /* 0x040fe200078e02ff */
[----:B------:R-:W-:Y:S01]  /*77e0*/  SHF.L.U32 R113, R95, 0x10, RZ ;  /* 0x000000105f717819 */ /* 0x000fe200000006ff */
[----:B------:R-:W-:Y:S01]  /*77f0*/  IMAD R21, R78, R25, RZ ;  /* 0x000000194e157224 */ /* 0x000fe200078e02ff */
[----:B------:R-:W-:Y:S01]  /*7800*/  PRMT R111, R96, 0x8880, RZ ;  /* 0x00008880606f7816 */ /* 0x000fe200000000ff */
        /* <DEDUP_REMOVED lines=8> */
[C---:B------:R-:W-:Y:S01]  /*7890*/  IMAD R52, R78.reuse, R56, RZ ;  /* 0x000000384e347224 */ /* 0x040fe200078e02ff */
[----:B------:R-:W-:Y:S01]  /*78a0*/  SHF.L.U32 R142, R101, 0x8, RZ ;  /* 0x00000008658e7819 */ /* 0x000fe200000006ff */
[C---:B------:R-:W-:Y:S01]  /*78b0*/  IMAD R8, R78.reuse, R8, RZ ;  /* 0x000000084e087224 */ /* 0x040fe200078e02ff */
[C---:B------:R-:W-:Y:S01]  /*78c0*/  SHF.L.U32 R101, R99.reuse, 0x10, RZ ;  /* 0x0000001063657819 */ /* 0x040fe200000006ff */
[----:B------:R-:W-:Y:S01]  /*78d0*/  IMAD R33, R78, R37, RZ ;  /* 0x000000254e217224 */ /* 0x000fe200078e02ff */
[----:B------:R-:W-:Y:S01]  /*78e0*/  SHF.L.U32 R139, R102, 0x8, RZ ;  /* 0x00000008668b7819 */ /* 0x000fe200000006ff */
[C---:B------:R-:W-:Y:S01]  /*78f0*/  IMAD R56, R78.reuse, R60, RZ ;  /* 0x0000003c4e387224 */ /* 0x040fe200078e02ff */
[----:B------:R-:W-:Y:S01]  /*7900*/  PRMT R102, R99, 0x8880, RZ ;  /* 0x0000888063667816 */ /* 0x000fe200000000ff */
[C---:B------:R-:W-:Y:S01]  /*7910*/  IMAD R37, R78.reuse, R41, RZ ;  /* 0x000000294e257224 */ /* 0x040fe200078e02ff */
[----:B------:R-:W-:Y:S01]  /*7920*/  SHF.L.U32 R136, R103, 0x8, RZ ;  /* 0x0000000867887819 */ /* 0x000fe200000006ff */
[C---:B------:R-:W-:Y:S01]  /*7930*/  IMAD R60, R78.reuse, R64, RZ ;  /* 0x000000404e3c7224 */ /* 0x040fe200078e02ff */
[----:B------:R-:W-:Y:S01]  /*7940*/  I2IP.S8.S32.SAT R64, R7, R6, RZ ;  /* 0x0000000607407239 */ /* 0x000fe200000014ff */
[C---:B------:R-:W-:Y:S01]  /*7950*/  IMAD R9, R78.reuse, R9, RZ ;  /* 0x000000094e097224 */ /* 0x040fe200078e02ff */
[----:B------:R-:W-:Y:S01]  /*7960*/  SHF.R.S32.HI R6, RZ, 0x18, R140 ;  /* 0x00000018ff067819 */ /* 0x000fe2000001148c */
[C---:B------:R-:W-:Y:S01]  /*7970*/  IMAD R41, R78.reuse, R45, RZ ;  /* 0x0000002d4e297224 */ /* 0x040fe200078e02ff */
[----:B------:R-:W-:Y:S01]  /*7980*/  SHF.R.S32.HI R7, RZ, 0x18, R142 ;  /* 0x00000018ff077819 */ /* 0x000fe2000001148e */
[----:B------:R-:W-:Y:S01]  /*7990*/  IMAD R45, R78, R49, RZ ;  /* 0x000000314e2d7224 */ /* 0x000fe200078e02ff */
[----:B------:R-:W-:Y:S01]  /*79a0*/  SHF.L.U32 R133, R88, 0x8, RZ ;  /* 0x0000000858857819 */ /* 0x000fe200000006ff */
[C---:B------:R-:W-:Y:S01]  /*79b0*/  IMAD R10, R78.reuse, R10, RZ ;  /* 0x0000000a4e0a7224 */ /* 0x040fe200078e02ff */
[----:B------:R-:W-:Y:S01]  /*79c0*/  SHF.R.S32.HI R88, RZ, 0x18, R89 ;  /* 0x00000018ff587819 */ /* 0x000fe20000011459 */
[C---:B------:R-:W-:Y:S01]  /*79d0*/  IMAD R49, R78.reuse, R53, RZ ;  /* 0x000000354e317224 */ /* 0x040fe200078e02ff */
[----:B------:R-:W-:Y:S01]  /*79e0*/  SHF.L.U32 R130, R89, 0x8, RZ ;  /* 0x0000000859827819 */ /* 0x000fe200000006ff */
[-C--:B------:R-:W-:Y:S01]  /*79f0*/  IMAD R8, R81, R82.reuse, R8 ;  /* 0x0000005251087224 */ /* 0x080fe200078e0208 */
[----:B------:R-:W-:Y:S01]  /*7a00*/  SHF.R.S32.HI R81, RZ, 0x18, R139 ;  /* 0x00000018ff517819 */ /* 0x000fe2000001148b */
[C---:B------:R-:W-:Y:S01]  /*7a10*/  IMAD R53, R78.reuse, R57, RZ ;  /* 0x000000394e357224 */ /* 0x040fe200078e02ff */
[----:B------:R-:W-:Y:S01]  /*7a20*/  SHF.R.S32.HI R89, RZ, 0x18, R90 ;  /* 0x00000018ff597819 */ /* 0x000fe2000001145a */
[C---:B------:R-:W-:Y:S01]  /*7a30*/  IMAD R11, R78.reuse, R11, RZ ;  /* 0x0000000b4e0b7224 */ /* 0x040fe200078e02ff */
[----:B------:R-:W-:Y:S01]  /*7a40*/  SHF.R.S32.HI R90, RZ, 0x18, R91 ;  /* 0x00000018ff5a7819 */ /* 0x000fe2000001145b */
[C---:B------:R-:W-:Y:S01]  /*7a50*/  IMAD R57, R78.reuse, R61, RZ ;  /* 0x0000003d4e397224 */ /* 0x040fe200078e02ff */
[----:B------:R-:W-:Y:S01]  /*7a60*/  SHF.L.U32 R124, R91, 0x8, RZ ;  /* 0x000000085b7c7819 */ /* 0x000fe200000006ff */
[----:B------:R-:W-:Y:S01]  /*7a70*/  IMAD R9, R83, R82, R9 ;  /* 0x0000005253097224 */ /* 0x000fe200078e0209 */
[----:B------:R-:W-:Y:S01]  /*7a80*/  SHF.R.S32.HI R91, RZ, 0x18, R92 ;  /* 0x00000018ff5b7819 */ /* 0x000fe2000001145c */
[----:B------:R-:W-:Y:S01]  /*7a90*/  IMAD R61, R78, R65, RZ ;  /* 0x000000414e3d7224 */ /* 0x000fe200078e02ff */
[----:B------:R-:W-:Y:S01]  /*7aa0*/  SHF.L.U32 R121, R92, 0x8, RZ ;  /* 0x000000085c797819 */ /* 0x000fe200000006ff */
[C---:B------:R-:W-:Y:S01]  /*7ab0*/  IMAD R12, R78.reuse, R12, RZ ;  /* 0x0000000c4e0c7224 */ /* 0x040fe200078e02ff */
[----:B------:R-:W-:Y:S01]  /*7ac0*/  SHF.R.S32.HI R92, RZ, 0x18, R93 ;  /* 0x00000018ff5c7819 */ /* 0x000fe2000001145d */
[----:B------:R-:W-:Y:S01]  /*7ad0*/  IMAD.MOV.U32 R65, RZ, RZ, R141 ;  /* 0x000000ffff417224 */ /* 0x000fe200078e008d */
[----:B------:R-:W-:Y:S01]  /*7ae0*/  SHF.L.U32 R118, R93, 0x8, RZ ;  /* 0x000000085d767819 */ /* 0x000fe200000006ff */
[----:B------:R-:W-:Y:S01]  /*7af0*/  IMAD R10, R7, R82, R10 ;  /* 0x00000052070a7224 */ /* 0x000fe200078e020a */
[----:B------:R-:W-:Y:S01]  /*7b00*/  MOV R7, R138 ;  /* 0x0000008a00077202 */ /* 0x000fe20000000f00 */
[----:B------:R-:W-:Y:S01]  /*7b10*/  IMAD R13, R78, R13, RZ ;  /* 0x0000000d4e0d7224 */ /* 0x000fe200078e02ff */
[----:B------:R-:W-:Y:S01]  /*7b20*/  SHF.R.S32.HI R93, RZ, 0x18, R94 ;  /* 0x00000018ff5d7819 */ /* 0x000fe2000001145e */
[----:B------:R-:W-:Y:S01]  /*7b30*/  IMAD R11, R84, R82, R11 ;  /* 0x00000052540b7224 */ /* 0x000fe200078e020b */
[----:B------:R-:W-:Y:S01]  /*7b40*/  I2IP.S8.S32.SAT R84, R5, R4, R64 ;  /* 0x0000000405547239 */ /* 0x000fe20000001440 */
[C---:B------:R-:W-:Y:S01]  /*7b50*/  IMAD R14, R78.reuse, R14, RZ ;  /* 0x0000000e4e0e7224 */ /* 0x040fe200078e02ff */
[----:B------:R-:W-:Y:S01]  /*7b60*/  SHF.R.S32.HI R5, RZ, 0x18, R137 ;  /* 0x00000018ff057819 */ /* 0x000fe20000011489 */
[----:B------:R-:W-:Y:S01]  /*7b70*/  IMAD R12, R65, R82, R12 ;  /* 0x00000052410c7224 */ /* 0x000fe200078e020c */
[----:B------:R-:W-:Y:S01]  /*7b80*/  I2IP.S8.S32.SAT R10, R11, R10, RZ ;  /* 0x0000000a0b0a7239 */ /* 0x000fe200000014ff */
[----:B------:R-:W-:Y:S01]  /*7b90*/  IMAD R15, R78, R15, RZ ;  /* 0x0000000f4e0f7224 */ /* 0x000fe200078e02ff */
[----:B------:R-:W-:Y:S01]  /*7ba0*/  SHF.R.S32.HI R94, RZ, 0x18, R95 ;  /* 0x00000018ff5e7819 */ /* 0x000fe2000001145f */
[-C--:B------:R-:W-:Y:S01]  /*7bb0*/  IMAD R13, R6, R82.reuse, R13 ;  /* 0x00000052060d7224 */ /* 0x080fe200078e020d */
[----:B------:R-:W-:Y:S01]  /*7bc0*/  SHF.R.S32.HI R6, RZ, 0x18, R134 ;  /* 0x00000018ff067819 */ /* 0x000fe20000011486 */
[-C--:B------:R-:W-:Y:S01]  /*7bd0*/  IMAD R14, R81, R82.reuse, R14 ;  /* 0x00000052510e7224 */ /* 0x080fe200078e020e */
        /* <DEDUP_REMOVED lines=10> */
[----:B------:R-:W-:Y:S01]  /*7c80*/  MOV R5, R135 ;  /* 0x0000008700057202 */ /* 0x000fe20000000f00 */
[-C--:B------:R-:W-:Y:S01]  /*7c90*/  IMAD R3, R4, R82.reuse, R3 ;  /* 0x0000005204037224 */ /* 0x080fe200078e0203 */
[----:B------:R-:W-:Y:S01]  /*7ca0*/  SHF.R.S32.HI R4, RZ, 0x18, R131 ;  /* 0x00000018ff047819 */ /* 0x000fe20000011483 */
[----:B------:R-:W-:Y:S01]  /*7cb0*/  IMAD R19, R86, R82, R19 ;  /* 0x0000005256137224 */ /* 0x000fe200078e0213 */
[----:B------:R-:W-:Y:S01]  /*7cc0*/  I2IP.S8.S32.SAT R86, R13, R12, R14 ;  /* 0x0000000c0d567239 */ /* 0x000fe2000000140e */
[----:B------:R-:W-:Y:S01]  /*7cd0*/  IMAD R18, R78, R22, RZ ;  /* 0x000000164e127224 */ /* 0x000fe200078e02ff */
[----:B------:R-:W-:Y:S01]  /*7ce0*/  SHF.L.U32 R109, R96, 0x8, RZ ;  /* 0x00000008606d7819 */ /* 0x000fe200000006ff */
[----:B------:R-:W-:Y:S01]  /*7cf0*/  IMAD R16, R5, R82, R16 ;  /* 0x0000005205107224 */ /* 0x000fe200078e0210 */
[----:B------:R-:W-:Y:S01]  /*7d00*/  I2IP.S8.S32.SAT R19, R19, R3, RZ ;  /* 0x0000000313137239 */ /* 0x000fe200000014ff */
[----:B------:R-:W-:Y:S01]  /*7d10*/  IMAD R23, R78, R23, RZ ;  /* 0x000000174e177224 */ /* 0x000fe200078e02ff */
[----:B------:R-:W-:Y:S01]  /*7d20*/  MOV R3, R132 ;  /* 0x0000008400037202 */ /* 0x000fe20000000f00 */
[-C--:B------:R-:W-:Y:S01]  /*7d30*/  IMAD R17, R6, R82.reuse, R17 ;  /* 0x0000005206117224 */ /* 0x080fe200078e0211 */
[----:B------:R-:W-:Y:S01]  /*7d40*/  MOV R5, R129 ;  /* 0x0000008100057202 */ /* 0x000fe20000000f00 */
[-C--:B------:R-:W-:Y:S01]  /*7d50*/  IMAD R18, R7, R82.reuse, R18 ;  /* 0x0000005207127224 */ /* 0x080fe200078e0212 */
[----:B------:R-:W-:Y:S01]  /*7d60*/  SHF.R.S32.HI R7, RZ, 0x18, R127 ;  /* 0x00000018ff077819 */ /* 0x000fe2000001147f */
[----:B------:R-:W-:Y:S01]  /*7d70*/  IMAD R23, R87, R82, R23 ;  /* 0x0000005257177224 */ /* 0x000fe200078e0217 */
[----:B------:R-:W-:Y:S01]  /*7d80*/  I2IP.S8.S32.SAT R87, R2, R0, R19 ;  /* 0x0000000002577239 */ /* 0x000fe20000001413 */
[----:B------:R-:W-:Y:S01]  /*7d90*/  IMAD R20, R3, R82, R20 ;  /* 0x0000005203147224 */ /* 0x000fe200078e0214 */
[----:B------:R-:W-:Y:S01]  /*7da0*/  SHF.R.S32.HI R3, RZ, 0x18, R130 ;  /* 0x00000018ff037819 */ /* 0x000fe20000011482 */
[C---:B------:R-:W-:Y:S01]  /*7db0*/  IMAD R22, R78.reuse, R26, RZ ;  /* 0x0000001a4e167224 */ /* 0x040fe200078e02ff */
[----:B------:R-:W-:Y:S01]  /*7dc0*/  I2IP.S8.S32.SAT R18, R23, R18, RZ ;  /* 0x0000001217127239 */ /* 0x000fe200000014ff */
[----:B------:R-:W-:Y:S01]  /*7dd0*/  IMAD R27, R78, R27, RZ ;  /* 0x0000001b4e1b7224 */ /* 0x000fe200078e02ff */
[----:B------:R1:W-:Y:S01]  /*7de0*/  STS.128 [R153+UR49+0x6200], R84 ;  /* 0x0062005499007988 */ /* 0x0003e20008000c31 */
[----:B------:R-:W-:Y:S01]  /*7df0*/  IMAD R21, R4, R82, R21 ;  /* 0x0000005204157224 */ /* 0x000fe200078e0215 */
[----:B------:R-:W-:Y:S01]  /*7e00*/  I2IP.S8.S32.SAT R16, R17, R16, R18 ;  /* 0x0000001011107239 */ /* 0x000fe20000001412 */
[-C--:B------:R-:W-:Y:S01]  /*7e10*/  IMAD R22, R3, R82.reuse, R22 ;  /* 0x0000005203167224 */ /* 0x080fe200078e0216 */
[----:B------:R-:W-:Y:S01]  /*7e20*/  SHF.R.S32.HI R0, RZ, 0x18, R128 ;  /* 0x00000018ff007819 */ /* 0x000fe20000011480 */
[----:B------:R-:W-:Y:S01]  /*7e30*/  IMAD R27, R88, R82, R27 ;  /* 0x00000052581b7224 */ /* 0x000fe200078e021b */
[----:B------:R-:W-:Y:S01]  /*7e40*/  SHF.R.S32.HI R96, RZ, 0x18, R97 ;  /* 0x00000018ff607819 */ /* 0x000fe20000011461 */
[C---:B------:R-:W-:Y:S01]  /*7e50*/  IMAD R26, R78.reuse, R30, RZ ;  /* 0x0000001e4e1a7224 */ /* 0x040fe200078e02ff */
[----:B------:R-:W-:Y:S01]  /*7e60*/  SHF.L.U32 R106, R97, 0x8, RZ ;  /* 0x00000008616a7819 */ /* 0x000fe200000006ff */
[----:B------:R-:W-:Y:S01]  /*7e70*/  IMAD R24, R5, R82, R24 ;  /* 0x0000005205187224 */ /* 0x000fe200078e0218 */
[----:B------:R-:W-:Y:S01]  /*7e80*/  I2IP.S8.S32.SAT R17, R27, R22, RZ ;  /* 0x000000161b117239 */ /* 0x000fe200000014ff */
[----:B------:R-:W-:Y:S01]  /*7e90*/  IMAD R31, R78, R31, RZ ;  /* 0x0000001f4e1f7224 */ /* 0x000fe200078e02ff */
[----:B------:R-:W-:Y:S01]  /*7ea0*/  SHF.R.S32.HI R5, RZ, 0x18, R124 ;  /* 0x00000018ff057819 */ /* 0x000fe2000001147c */
[----:B------:R-:W-:Y:S01]  /*7eb0*/  IMAD R25, R0, R82, R25 ;  /* 0x0000005200197224 */ /* 0x000fe200078e0219 */
[----:B------:R-:W-:Y:S01]  /*7ec0*/  I2IP.S8.S32.SAT R17, R21, R20, R17 ;  /* 0x0000001415117239 */ /* 0x000fe20000001411 */
[-C--:B------:R-:W-:Y:S01]  /*7ed0*/  IMAD R26, R7, R82.reuse, R26 ;  /* 0x00000052071a7224 */ /* 0x080fe200078e021a */
[----:B------:R-:W-:Y:S01]  /*7ee0*/  SHF.R.S32.HI R0, RZ, 0x18, R125 ;  /* 0x00000018ff007819 */ /* 0x000fe2000001147d */
[----:B------:R-:W-:Y:S01]  /*7ef0*/  IMAD.MOV.U32 R3, RZ, RZ, R126 ;  /* 0x000000ffff037224 */ /* 0x000fe200078e007e */
[----:B------:R-:W-:Y:S01]  /*7f00*/  SHF.R.S32.HI R7, RZ, 0x18, R118 ;  /* 0x00000018ff077819 */ /* 0x000fe20000011476 */
[----:B------:R-:W-:Y:S01]  /*7f10*/  IMAD R31, R89, R82, R31 ;  /* 0x00000052591f7224 */ /* 0x000fe200078e021f */
[----:B------:R-:W-:Y:S01]  /*7f20*/  SHF.R.S32.HI R97, RZ, 0x18, R98 ;  /* 0x00000018ff617819 */ /* 0x000fe20000011462 */
[----:B------:R-:W-:Y:S01]  /*7f30*/  IMAD R30, R78, R34, RZ ;  /* 0x000000224e1e7224 */ /* 0x000fe200078e02ff */
[----:B------:R-:W-:Y:S01]  /*7f40*/  SHF.L.U32 R103, R98, 0x8, RZ ;  /* 0x0000000862677819 */ /* 0x000fe200000006ff */
[----:B------:R-:W-:Y:S01]  /*7f50*/  IMAD R28, R3, R82, R28 ;  /* 0x00000052031c7224 */ /* 0x000fe200078e021c */
[----:B------:R-:W-:Y:S01]  /*7f60*/  I2IP.S8.S32.SAT R18, R31, R26, RZ ;  /* 0x0000001a1f127239 */ /* 0x000fe200000014ff */
[----:B------:R-:W-:Y:S01]  /*7f70*/  IMAD R35, R78, R35, RZ ;  /* 0x000000234e237224 */ /* 0x000fe200078e02ff */
[----:B------:R-:W-:Y:S01]  /*7f80*/  MOV R3, R123 ;  /* 0x0000007b00037202 */ /* 0x000fe20000000f00 */
[----:B------:R-:W-:Y:S01]  /*7f90*/  IMAD R29, R0, R82, R29 ;  /* 0x00000052001d7224 */ /* 0x000fe200078e021d */
[----:B------:R-:W-:Y:S01]  /*7fa0*/  I2IP.S8.S32.SAT R18, R25, R24, R18 ;  /* 0x0000001819127239 */ /* 0x000fe20000001412 */
[-C--:B------:R-:W-:Y:S01]  /*7fb0*/  IMAD R30, R5, R82.reuse, R30 ;  /* 0x00000052051e7224 */ /* 0x080fe200078e021e */
[----:B------:R-:W-:Y:S01]  /*7fc0*/  SHF.R.S32.HI R0, RZ, 0x18, R122 ;  /* 0x00000018ff007819 */ /* 0x000fe2000001147a */
[----:B------:R-:W-:Y:S01]  /*7fd0*/  IMAD R35, R90, R82, R35 ;  /* 0x000000525a237224 */ /* 0x000fe200078e0223 */
[----:B------:R-:W-:Y:S01]  /*7fe0*/  MOV R5, R120 ;  /* 0x0000007800057202 */ /* 0x000fe20000000f00 */
[----:B------:R-:W-:Y:S01]  /*7ff0*/  IMAD R32, R3, R82, R32 ;  /* 0x0000005203207224 */ /* 0x000fe200078e0220 */
[----:B------:R-:W-:Y:S01]  /*8000*/  SHF.R.S32.HI R3, RZ, 0x18, R121 ;  /* 0x00000018ff037819 */ /* 0x000fe20000011479 */
[C---:B------:R-:W-:Y:S01]  /*8010*/  IMAD R34, R78.reuse, R38, RZ ;  /* 0x000000264e227224 */ /* 0x040fe200078e02ff */
[----:B------:R-:W-:Y:S01]  /*8020*/  I2IP.S8.S32.SAT R19, R35, R30, RZ ;  /* 0x0000001e23137239 */ /* 0x000fe200000014ff */
[----:B------:R-:W-:Y:S01]  /*8030*/  IMAD R39, R78, R39, RZ ;  /* 0x000000274e277224 */ /* 0x000fe200078e02ff */
[----:B------:R-:W-:Y:S01]  /*8040*/  SHF.R.S32.HI R98, RZ, 0x18, R99 ;  /* 0x00000018ff627819 */ /* 0x000fe20000011463 */
[----:B------:R-:W-:Y:S01]  /*8050*/  IMAD R33, R0, R82, R33 ;  /* 0x0000005200217224 */ /* 0x000fe200078e0221 */
[----:B------:R-:W-:Y:S01]  /*8060*/  I2IP.S8.S32.SAT R19, R29, R28, R19 ;  /* 0x0000001c1d137239 */ /* 0x000fe20000001413 */
[-C--:B------:R-:W-:Y:S01]  /*8070*/  IMAD R34, R3, R82.reuse, R34 ;  /* 0x0000005203227224 */ /* 0x080fe200078e0222 */
[----:B------:R-:W-:Y:S01]  /*8080*/  SHF.R.S32.HI R0, RZ, 0x18, R119 ;  /* 0x00000018ff007819 */ /* 0x000fe20000011477 */
[----:B------:R-:W-:Y:S01]  /*8090*/  IMAD R39, R91, R82, R39 ;  /* 0x000000525b277224 */ /* 0x000fe200078e0227 */
[----:B------:R-:W-:Y:S01]  /*80a0*/  MOV R3, R117 ;  /* 0x0000007500037202 */ /* 0x000fe20000000f00 */
[C---:B------:R-:W-:Y:S01]  /*80b0*/  IMAD R38, R78.reuse, R42, RZ ;  /* 0x0000002a4e267224 */ /* 0x040fe200078e02ff */
[----:B------:R1:W-:Y:S01]  /*80c0*/  STS.128 [R172+0x6200], R16 ;  /* 0x00620010ac007388 */ /* 0x0003e20000000c00 */
        /* <DEDUP_REMOVED lines=8> */
[-C--:B------:R-:W-:Y:S01]  /*8150*/  IMAD R43, R92, R82.reuse, R43 ;  /* 0x000000525c2b7224 */ /* 0x080fe200078e022b */
[----:B------:R-:W-:Y:S01]  /*8160*/  SHF.R.S32.HI R7, RZ, 0x18, R112 ;  /* 0x00000018ff077819 */ /* 0x000fe20000011470 */
[----:B------:R-:W-:Y:S01]  /*8170*/  IMAD R40, R3, R82, R40 ;  /* 0x0000005203287224 */ /* 0x000fe200078e0228 */
[----:B------:R-:W-:Y:S01]  /*8180*/  SHF.R.S32.HI R3, RZ, 0x18, R115 ;  /* 0x00000018ff037819 */ /* 0x000fe20000011473 */
[C---:B------:R-:W-:Y:S01]  /*8190*/  IMAD R42, R78.reuse, R46, RZ ;  /* 0x0000002e4e2a7224 */ /* 0x040fe200078e02ff */
[----:B------:R-:W-:Y:S01]  /*81a0*/  I2IP.S8.S32.SAT R38, R43, R38, RZ ;  /* 0x000000262b267239 */ /* 0x000fe200000014ff */
[----:B------:R-:W-:Y:S01]  /*81b0*/  IMAD R47, R78, R47, RZ ;  /* 0x0000002f4e2f7224 */ /* 0x000fe200078e02ff */
[----:B------:R-:W-:Y:S01]  /*81c0*/  SHF.L.U32 R100, R99, 0x8, RZ ;  /* 0x0000000863647819 */ /* 0x000fe200000006ff */
[----:B------:R-:W-:Y:S01]  /*81d0*/  IMAD R41, R0, R82, R41 ;  /* 0x0000005200297224 */ /* 0x000fe200078e0229 */
[----:B------:R-:W-:Y:S01]  /*81e0*/  I2IP.S8.S32.SAT R33, R37, R36, R38 ;  /* 0x0000002425217239 */ /* 0x000fe20000001426 */
[-C--:B------:R-:W-:Y:S01]  /*81f0*/  IMAD R42, R3, R82.reuse, R42 ;  /* 0x00000052032a7224 */ /* 0x080fe200078e022a */
[----:B------:R-:W-:Y:S01]  /*8200*/  SHF.R.S32.HI R0, RZ, 0x18, R113 ;  /* 0x00000018ff007819 */ /* 0x000fe20000011471 */
[----:B------:R-:W-:Y:S01]  /*8210*/  IMAD R47, R93, R82, R47 ;  /* 0x000000525d2f7224 */ /* 0x000fe200078e022f */
[----:B------:R-:W-:Y:S01]  /*8220*/  IADD3 R76, PT, PT, R76, 0x1, RZ ;  /* 0x000000014c4c7810 */ /* 0x000fe20007ffe0ff */
[C---:B------:R-:W-:Y:S02]  /*8230*/  IMAD R46, R78.reuse, R50, RZ ;  /* 0x000000324e2e7224 */ /* 0x040fe400078e02ff */
        /* <DEDUP_REMOVED lines=8> */
[----:B------:R-:W-:Y:S02]  /*82c0*/  IMAD.MOV.U32 R3, RZ, RZ, R111 ;  /* 0x000000ffff037224 */ /* 0x000fe400078e006f */
[-C--:B------:R-:W-:Y:S02]  /*82d0*/  IMAD R51, R94, R82.reuse, R51 ;  /* 0x000000525e337224 */ /* 0x080fe400078e0233 */
[----:B------:R-:W-:Y:S01]  /*82e0*/  IMAD R48, R3, R82, R48 ;  /* 0x0000005203307224 */ /* 0x000fe200078e0230 */
[----:B------:R-:W-:Y:S01]  /*82f0*/  SHF.R.S32.HI R3, RZ, 0x18, R109 ;  /* 0x00000018ff037819 */ /* 0x000fe2000001146d */
[C---:B------:R-:W-:Y:S01]  /*8300*/  IMAD R50, R78.reuse, R54, RZ ;  /* 0x000000364e327224 */ /* 0x040fe200078e02ff */
[----:B------:R-:W-:Y:S01]  /*8310*/  I2IP.S8.S32.SAT R35, R51, R46, RZ ;  /* 0x0000002e33237239 */ /* 0x000fe200000014ff */
[----:B------:R-:W-:Y:S02]  /*8320*/  IMAD R55, R78, R55, RZ ;  /* 0x000000374e377224 */ /* 0x000fe400078e02ff */
[----:B------:R-:W-:Y:S01]  /*8330*/  IMAD R49, R0, R82, R49 ;  /* 0x0000005200317224 */ /* 0x000fe200078e0231 */
[----:B------:R-:W-:Y:S01]  /*8340*/  I2IP.S8.S32.SAT R35, R45, R44, R35 ;  /* 0x0000002c2d237239 */ /* 0x000fe20000001423 */
[-C--:B------:R-:W-:Y:S01]  /*8350*/  IMAD R50, R3, R82.reuse, R50 ;  /* 0x0000005203327224 */ /* 0x080fe200078e0232 */
[----:B------:R-:W-:Y:S01]  /*8360*/  SHF.R.S32.HI R0, RZ, 0x18, R107 ;  /* 0x00000018ff007819 */ /* 0x000fe2000001146b */
[----:B------:R-:W-:Y:S01]  /*8370*/  IMAD R55, R95, R82, R55 ;  /* 0x000000525f377224 */ /* 0x000fe200078e0237 */
[----:B------:R-:W-:Y:S01]  /*8380*/  SHF.R.S32.HI R3, RZ, 0x18, R106 ;  /* 0x00000018ff037819 */ /* 0x000fe2000001146a */
        /* <DEDUP_REMOVED lines=11> */
[----:B------:R-:W-:Y:S01]  /*8440*/  SHF.R.S32.HI R3, RZ, 0x18, R103 ;  /* 0x00000018ff037819 */ /* 0x000fe20000011467 */
[----:B------:R-:W-:Y:S02]  /*8450*/  IMAD R58, R78, R62, RZ ;  /* 0x0000003e4e3a7224 */ /* 0x000fe400078e02ff */
[----:B------:R-:W-:Y:S01]  /*8460*/  IMAD R56, R5, R82, R56 ;  /* 0x0000005205387224 */ /* 0x000fe200078e0238 */
[----:B------:R-:W-:Y:S01]  /*8470*/  MOV R5, R102 ;  /* 0x0000006600057202 */ /* 0x000fe20000000f00 */
[----:B------:R-:W-:Y:S01]  /*8480*/  IMAD R57, R0, R82, R57 ;  /* 0x0000005200397224 */ /* 0x000fe200078e0239 */
[----:B------:R-:W-:Y:S01]  /*8490*/  SHF.R.S32.HI R0, RZ, 0x18, R101 ;  /* 0x00000018ff007819 */ /* 0x000fe20000011465 */
[C---:B------:R-:W-:Y:S01]  /*84a0*/  IMAD R63, R78.reuse, R63, RZ ;  /* 0x0000003f4e3f7224 */ /* 0x040fe200078e02ff */
[----:B------:R-:W-:Y:S01]  /*84b0*/  I2IP.S8.S32.SAT R54, R59, R54, RZ ;  /* 0x000000363b367239 */ /* 0x000fe200000014ff */
[-C--:B------:R-:W-:Y:S01]  /*84c0*/  IMAD R58, R3, R82.reuse, R58 ;  /* 0x00000052033a7224 */ /* 0x080fe200078e023a */
[----:B------:R-:W-:Y:S01]  /*84d0*/  SHF.R.S32.HI R3, RZ, 0x18, R100 ;  /* 0x00000018ff037819 */ /* 0x000fe20000011464 */
[----:B------:R-:W-:Y:S01]  /*84e0*/  IMAD R63, R97, R82, R63 ;  /* 0x00000052613f7224 */ /* 0x000fe200078e023f */
[----:B------:R-:W-:Y:S01]  /*84f0*/  I2IP.S8.S32.SAT R49, R53, R52, R54 ;  /* 0x0000003435317239 */ /* 0x000fe20000001436 */
        /* <DEDUP_REMOVED lines=19> */
[----:B------:R-:W-:Y:S02]  /*8630*/  UIADD3 UR8, UP0, UPT, UR52, 0x680, URZ ;  /* 0x0000068034087890 */ /* 0x000fe4000ff1e0ff */
[----:B------:R-:W-:Y:S02]  /*8640*/  UIADD3 UR5, UPT, UPT, UR41, 0x40, URZ ;  /* 0x0000004029057890 */ /* 0x000fe4000fffe0ff */
[----:B------:R-:W-:Y:S02]  /*8650*/  UIADD3 UR4, UPT, UPT, UR49, 0x6200, URZ ;  /* 0x0000620031047890 */ /* 0x000fe4000fffe0ff */
[----:B------:R-:W-:Y:S01]  /*8660*/  UIADD3.X UR9, UPT, UPT, URZ, UR53, URZ, UP0, !UPT ;  /* 0x00000035ff097290 */ /* 0x000fe200087fe4ff */
[----:B------:R-:W-:Y:S01]  /*8670*/  UMOV UR6, UR42 ;  /* 0x0000002a00067c82 */ /* 0x000fe20008000000 */
[----:B------:R-:W-:Y:S07]  /*8680*/  UMOV UR7, UR36 ;  /* 0x0000002400077c82 */ /* 0x000fee0008000000 */
[----:B------:R2:W-:Y:S01]  /*8690*/  UTMASTG.3D [UR4], [UR8] ;  /* 0x00000004080073b5 */ /* 0x0005e20008010000 */
[----:B------:R0:W-:Y:S01]  /*86a0*/  UTMACMDFLUSH ;  /* 0x00000000000079b7 */ /* 0x0001e20000000000 */
[----:B--2---:R-:W-:Y:S04]  /*86b0*/  DEPBAR.LE SB0, 0x1 ;  /* 0x000080400000791a */ /* 0x004fe80000000000 */
.L_x_112:
[----:B------:R-:W-:Y:S05]  /*86c0*/  BSYNC.RECONVERGENT B0 ;  /* 0x0000000000007941 */ /* 0x000fea0003800200 */
.L_x_111:
[----:B------:R-:W-:Y:S01]  /*86d0*/  BAR.SYNC.DEFER_BLOCKING 0x1, 0x80 ;  /* 0x0042000000007b1d */ /* 0x000fe20000010000 */
[----:B------:R-:W-:Y:S01]  /*86e0*/  ISETP.NE.AND P2, PT, R168, RZ, PT ;  /* 0x000000ffa800720c */ /* 0x000fe20003f45270 */
[----:B------:R-:W-:Y:S01]  /*86f0*/  IMAD.IADD R20, R75, 0x1, R150 ;  /* 0x000000014b147824 */ /* 0x000fe200078e0296 */
[----:B------:R-:W-:Y:S01]  /*8700*/  ISETP.NE.AND P0, PT, R169, 0x2, PT ;  /* 0x00000002a900780c */ /* 0x000fe20003f05270 */
[----:B------:R-:W-:Y:S01]  /*8710*/  IMAD.IADD R21, R77, 0x1, R152 ;  /* 0x000000014d157824 */ /* 0x000fe200078e0298 */
[----:B------:R-:W-:Y:S02]  /*8720*/  ISETP.NE.AND P1, PT, R76, 0x4, PT ;  /* 0x000000044c00780c */ /* 0x000fe40003f25270 */
[----:B------:R-:W-:Y:S02]  /*8730*/  SEL R0, RZ, 0x1, P0 ;  /* 0x00000001ff007807 */ /* 0x000fe40000000000 */
[----:B------:R-:W-:Y:S02]  /*8740*/  SEL R3, RZ, 0x1, P1 ;  /* 0x00000001ff037807 */ /* 0x000fe40000800000 */
[----:B------:R-:W-:Y:S02]  /*8750*/  LOP3.LUT R161, R161, R0, RZ, 0x3c, !PT ;  /* 0x00000000a1a17212 */ /* 0x000fe400078e3cff */
[----:B------:R-:W-:Y:S02]  /*8760*/  LOP3.LUT R162, R162, R3, RZ, 0x3c, !PT ;  /* 0x00000003a2a27212 */ /* 0x000fe400078e3cff */
[----:B------:R-:W-:Y:S02]  /*8770*/  @P2 R2UR UR36, R158 ;  /* 0x000000009e2422ca */ /* 0x000fe400000e0000 */
[----:B------:R-:W-:Y:S02]  /*8780*/  SEL R169, R169, RZ, P0 ;  /* 0x000000ffa9a97207 */ /* 0x000fe40000000000 */
[----:B------:R-:W-:Y:S01]  /*8790*/  SEL R76, R76, RZ, P1 ;  /* 0x000000ff4c4c7207 */ /* 0x000fe20000800000 */
[----:B------:R-:W-:Y:S10]  /*87a0*/  @P2 BRA `(.L_x_113) ;  /* 0xffffffc400842947 */ /* 0x000ff4000383ffff */
[----:B------:R-:W-:Y:S05]  /*87b0*/  EXIT ;  /* 0x000000000000794d */ /* 0x000fea0003800000 */
.L_x_20:
[----:B--2---:R2:W1:Y:S02]  /*87c0*/  SYNCS.PHASECHK.TRANS64.TRYWAIT P0, [R3+URZ+0x160], R2 ;  /* 0x00016002030075a7 */ /* 0x00446400080011ff */
[----:B-1----:R-:W-:Y:S05]  /*87d0*/  @!P0 NANOSLEEP.SYNCS 0x989680 ;  /* 0x009896800000895d */ /* 0x002fea0003900000 */
[----:B------:R-:W1:Y:S02]  /*87e0*/  @!P0 SYNCS.PHASECHK.TRANS64 P0, [R3+URZ+0x160], R2 ;  /* 0x00016002030085a7 */ /* 0x000e6400080010ff */
[----:B-1----:R-:W-:Y:S05]  /*87f0*/  @!P0 BRA `(.L_x_20) ;  /* 0xfffffffc00f08947 */ /* 0x002fea000383ffff */
[----:B------:R-:W-:Y:S05]  /*8800*/  BRA `(.L_x_114) ;  /* 0xffffff8c00b47947 */ /* 0x000fea000383ffff */
.L_x_23:
[----:B-1----:R-:W-:-:S07]  /*8810*/  MOV R2, UR33 ;  /* 0x0000002100027c02 */ /* 0x002fce0008000f00 */
.L_x_115:
[----:B-1----:R1:W2:Y:S02]  /*8820*/  SYNCS.PHASECHK.TRANS64.TRYWAIT P0, [R2+URZ+0x60], R5 ;  /* 0x00006005020075a7 */ /* 0x0022a400080011ff */
[----:B--2---:R-:W-:Y:S05]  /*8830*/  @!P0 NANOSLEEP.SYNCS 0x989680 ;  /* 0x009896800000895d */ /* 0x004fea0003900000 */
[----:B------:R-:W2:Y:S02]  /*8840*/  @!P0 SYNCS.PHASECHK.TRANS64 P0, [R2+URZ+0x60], R5 ;  /* 0x00006005020085a7 */ /* 0x000ea400080010ff */
[----:B--2---:R-:W-:Y:S05]  /*8850*/  @!P0 BRA `(.L_x_115) ;  /* 0xfffffffc00f08947 */ /* 0x004fea000383ffff */
[----:B------:R-:W-:Y:S05]  /*8860*/  BRA `(.L_x_22) ;  /* 0xffffff9000047947 */ /* 0x000fea000383ffff */
.L_x_29:
[----:B-1----:R-:W-:-:S07]  /*8870*/  MOV R2, UR17 ;  /* 0x0000001100027c02 */ /* 0x002fce0008000f00 */
.L_x_116:
[----:B-1----:R1:W2:Y:S02]  /*8880*/  SYNCS.PHASECHK.TRANS64.TRYWAIT P0, [R2+URZ+0x60], R5 ;  /* 0x00006005020075a7 */ /* 0x0022a400080011ff */
[----:B--2---:R-:W-:Y:S05]  /*8890*/  @!P0 NANOSLEEP.SYNCS 0x989680 ;  /* 0x009896800000895d */ /* 0x004fea0003900000 */
[----:B------:R-:W2:Y:S02]  /*88a0*/  @!P0 SYNCS.PHASECHK.TRANS64 P0, [R2+URZ+0x60], R5 ;  /* 0x00006005020085a7 */ /* 0x000ea400080010ff */
[----:B--2---:R-:W-:Y:S05]  /*88b0*/  @!P0 BRA `(.L_x_116) ;  /* 0xfffffffc00f08947 */ /* 0x004fea000383ffff */
[----:B------:R-:W-:Y:S05]  /*88c0*/  BRA `(.L_x_28) ;  /* 0xffffff9000a87947 */ /* 0x000fea000383ffff */
.L_x_33:
[----:B-1----:R1:W2:Y:S02]  /*88d0*/  SYNCS.PHASECHK.TRANS64.TRYWAIT P0, [R2+URZ+0xf0], R3 ;  /* 0x0000f003020075a7 */ /* 0x0022a400080011ff */
[----:B--2---:R-:W-:Y:S05]  /*88e0*/  @!P0 NANOSLEEP.SYNCS 0x989680 ;  /* 0x009896800000895d */ /* 0x004fea0003900000 */
[----:B------:R-:W2:Y:S02]  /*88f0*/  @!P0 SYNCS.PHASECHK.TRANS64 P0, [R2+URZ+0xf0], R3 ;  /* 0x0000f003020085a7 */ /* 0x000ea400080010ff */
[----:B--2---:R-:W-:Y:S05]  /*8900*/  @!P0 BRA `(.L_x_33) ;  /* 0xfffffffc00f08947 */ /* 0x004fea000383ffff */
[----:B------:R-:W-:Y:S05]  /*8910*/  BRA `(.L_x_117) ;  /* 0xffffff9400347947 */ /* 0x000fea000383ffff */
.L_x_37:
[----:B----4-:R-:W-:-:S07]  /*8920*/  MOV R0, UR5 ;  /* 0x0000000500007c02 */ /* 0x010fce0008000f00 */
.L_x_118:
[----:B-1----:R1:W2:Y:S02]  /*8930*/  SYNCS.PHASECHK.TRANS64.TRYWAIT P0, [R0+URZ], R3 ;  /* 0x00000003000075a7 */ /* 0x0022a400080011ff */
[----:B--2---:R-:W-:Y:S05]  /*8940*/  @!P0 NANOSLEEP.SYNCS 0x989680 ;  /* 0x009896800000895d */ /* 0x004fea0003900000 */
[----:B------:R-:W2:Y:S02]  /*8950*/  @!P0 SYNCS.PHASECHK.TRANS64 P0, [R0+URZ], R3 ;  /* 0x00000003000085a7 */ /* 0x000ea400080010ff */
[----:B--2---:R-:W-:Y:S05]  /*8960*/  @!P0 BRA `(.L_x_118) ;  /* 0xfffffffc00f08947 */ /* 0x004fea000383ffff */
[----:B------:R-:W-:Y:S05]  /*8970*/  BRA `(.L_x_119) ;  /* 0xffffff9800a47947 */ /* 0x000fea000383ffff */
.L_x_38:
[----:B----4-:R-:W-:-:S07]  /*8980*/  MOV R0, UR5 ;  /* 0x0000000500007c02 */ /* 0x010fce0008000f00 */
.L_x_120:
[----:B-1----:R1:W2:Y:S02]  /*8990*/  SYNCS.PHASECHK.TRANS64.TRYWAIT P0, [R0+URZ], R3 ;  /* 0x00000003000075a7 */ /* 0x0022a400080011ff */
[----:B--2---:R-:W-:Y:S05]  /*89a0*/  @!P0 NANOSLEEP.SYNCS 0x989680 ;  /* 0x009896800000895d */ /* 0x004fea0003900000 */
[----:B------:R-:W2:Y:S02]  /*89b0*/  @!P0 SYNCS.PHASECHK.TRANS64 P0, [R0+URZ], R3 ;  /* 0x00000003000085a7 */ /* 0x000ea400080010ff */
[----:B--2---:R-:W-:Y:S05]  /*89c0*/  @!P0 BRA `(.L_x_120) ;  /* 0xfffffffc00f08947 */ /* 0x004fea000383ffff */
[----:B------:R-:W-:Y:S05]  /*89d0*/  BRA `(.L_x_121) ;  /* 0xffffff9800b07947 */ /* 0x000fea000383ffff */
.L_x_39:
[----:B----4-:R-:W-:-:S07]  /*89e0*/  MOV R0, UR5 ;  /* 0x0000000500007c02 */ /* 0x010fce0008000f00 */
.L_x_122:
[----:B-1----:R1:W2:Y:S02]  /*89f0*/  SYNCS.PHASECHK.TRANS64.TRYWAIT P0, [R0+URZ], R3 ;  /* 0x00000003000075a7 */ /* 0x0022a400080011ff */
[----:B--2---:R-:W-:Y:S05]  /*8a00*/  @!P0 NANOSLEEP.SYNCS 0x989680 ;  /* 0x009896800000895d */ /* 0x004fea0003900000 */
[----:B------:R-:W2:Y:S02]  /*8a10*/  @!P0 SYNCS.PHASECHK.TRANS64 P0, [R0+URZ], R3 ;  /* 0x00000003000085a7 */ /* 0x000ea400080010ff */
[----:B--2---:R-:W-:Y:S05]  /*8a20*/  @!P0 BRA `(.L_x_122) ;  /* 0xfffffffc00f08947 */ /* 0x004fea000383ffff */
[----:B------:R-:W-:Y:S05]  /*8a30*/  BRA `(.L_x_123) ;  /* 0xffffff9800bc7947 */ /* 0x000fea000383ffff */
.L_x_40:
[----:B----4-:R-:W-:-:S07]  /*8a40*/  MOV R0, UR5 ;  /* 0x0000000500007c02 */ /* 0x010fce0008000f00 */
.L_x_124:
[----:B-1----:R1:W2:Y:S02]  /*8a50*/  SYNCS.PHASECHK.TRANS64.TRYWAIT P0, [R0+URZ], R3 ;  /* 0x00000003000075a7 */ /* 0x0022a400080011ff */
[----:B--2---:R-:W-:Y:S05]  /*8a60*/  @!P0 NANOSLEEP.SYNCS 0x989680 ;  /* 0x009896800000895d */ /* 0x004fea0003900000 */
[----:B------:R-:W2:Y:S02]  /*8a70*/  @!P0 SYNCS.PHASECHK.TRANS64 P0, [R0+URZ], R3 ;  /* 0x00000003000085a7 */ /* 0x000ea400080010ff */
[----:B--2---:R-:W-:Y:S05]  /*8a80*/  @!P0 BRA `(.L_x_124) ;  /* 0xfffffffc00f08947 */ /* 0x004fea000383ffff */
[----:B------:R-:W-:Y:S05]  /*8a90*/  BRA `(.L_x_125) ;  /* 0xffffff9800c87947 */ /* 0x000fea000383ffff */
.L_x_41:
[----:B----4-:R-:W-:-:S07]  /*8aa0*/  MOV R0, UR5 ;  /* 0x0000000500007c02 */ /* 0x010fce0008000f00 */
.L_x_126:
[----:B-1----:R1:W2:Y:S02]  /*8ab0*/  SYNCS.PHASECHK.TRANS64.TRYWAIT P0, [R0+URZ], R3 ;  /* 0x00000003000075a7 */ /* 0x0022a400080011ff */
[----:B--2---:R-:W-:Y:S05]  /*8ac0*/  @!P0 NANOSLEEP.SYNCS 0x989680 ;  /* 0x009896800000895d */ /* 0x004fea0003900000 */
[----:B------:R-:W2:Y:S02]  /*8ad0*/  @!P0 SYNCS.PHASECHK.TRANS64 P0, [R0+URZ], R3 ;  /* 0x00000003000085a7 */ /* 0x000ea400080010ff */
[----:B--2---:R-:W-:Y:S05]  /*8ae0*/  @!P0 BRA `(.L_x_126) ;  /* 0xfffffffc00f08947 */ /* 0x004fea000383ffff */
[----:B------:R-:W-:Y:S05]  /*8af0*/  BRA `(.L_x_127) ;  /* 0xffffff9800d47947 */ /* 0x000fea000383ffff */
.L_x_42:
[----:B----4-:R-:W-:-:S07]  /*8b00*/  MOV R0, UR5 ;  /* 0x0000000500007c02 */ /* 0x010fce0008000f00 */
.L_x_128:
[----:B-1----:R1:W2:Y:S02]  /*8b10*/  SYNCS.PHASECHK.TRANS64.TRYWAIT P0, [R0+URZ], R3 ;  /* 0x00000003000075a7 */ /* 0x0022a400080011ff */
[----:B--2---:R-:W-:Y:S05]  /*8b20*/  @!P0 NANOSLEEP.SYNCS 0x989680 ;  /* 0x009896800000895d */ /* 0x004fea0003900000 */
[----:B------:R-:W2:Y:S02]  /*8b30*/  @!P0 SYNCS.PHASECHK.TRANS64 P0, [R0+URZ], R3 ;  /* 0x00000003000085a7 */ /* 0x000ea400080010ff */
[----:B--2---:R-:W-:Y:S05]  /*8b40*/  @!P0 BRA `(.L_x_128) ;  /* 0xfffffffc00f08947 */ /* 0x004fea000383ffff */
[----:B------:R-:W-:Y:S05]  /*8b50*/  BRA `(.L_x_129) ;  /* 0xffffff9800e07947 */ /* 0x000fea000383ffff */
.L_x_43:
[----:B----4-:R-:W-:-:S07]  /*8b60*/  MOV R0, UR5 ;  /* 0x0000000500007c02 */ /* 0x010fce0008000f00 */
.L_x_130:
[----:B-1----:R1:W2:Y:S02]  /*8b70*/  SYNCS.PHASECHK.TRANS64.TRYWAIT P0, [R0+URZ], R3 ;  /* 0x00000003000075a7 */ /* 0x0022a400080011ff */
[----:B--2---:R-:W-:Y:S05]  /*8b80*/  @!P0 NANOSLEEP.SYNCS 0x989680 ;  /* 0x009896800000895d */ /* 0x004fea0003900000 */
[----:B------:R-:W2:Y:S02]  /*8b90*/  @!P0 SYNCS.PHASECHK.TRANS64 P0, [R0+URZ], R3 ;  /* 0x00000003000085a7 */ /* 0x000ea400080010ff */
[----:B--2---:R-:W-:Y:S05]  /*8ba0*/  @!P0 BRA `(.L_x_130) ;  /* 0xfffffffc00f08947 */ /* 0x004fea000383ffff */
[----:B------:R-:W-:Y:S05]  /*8bb0*/  BRA `(.L_x_131) ;  /* 0xffffff9800ec7947 */ /* 0x000fea000383ffff */
.L_x_44:
[----:B----4-:R-:W-:-:S07]  /*8bc0*/  MOV R0, UR5 ;  /* 0x0000000500007c02 */ /* 0x010fce0008000f00 */
.L_x_132:
[----:B-1----:R1:W2:Y:S02]  /*8bd0*/  SYNCS.PHASECHK.TRANS64.TRYWAIT P0, [R0+URZ], R3 ;  /* 0x00000003000075a7 */ /* 0x0022a400080011ff */
[----:B--2---:R-:W-:Y:S05]  /*8be0*/  @!P0 NANOSLEEP.SYNCS 0x989680 ;  /* 0x009896800000895d */ /* 0x004fea0003900000 */
[----:B------:R-:W2:Y:S02]  /*8bf0*/  @!P0 SYNCS.PHASECHK.TRANS64 P0, [R0+URZ], R3 ;  /* 0x00000003000085a7 */ /* 0x000ea400080010ff */
[----:B--2---:R-:W-:Y:S05]  /*8c00*/  @!P0 BRA `(.L_x_132) ;  /* 0xfffffffc00f08947 */ /* 0x004fea000383ffff */
[----:B------:R-:W-:Y:S05]  /*8c10*/  BRA `(.L_x_133) ;  /* 0xffffff9800f87947 */ /* 0x000fea000383ffff */
.L_x_45:
[----:B----4-:R-:W-:-:S07]  /*8c20*/  MOV R0, UR5 ;  /* 0x0000000500007c02 */ /* 0x010fce0008000f00 */
.L_x_134:
[----:B-1----:R1:W2:Y:S02]  /*8c30*/  SYNCS.PHASECHK.TRANS64.TRYWAIT P0, [R0+URZ], R3 ;  /* 0x00000003000075a7 */ /* 0x0022a400080011ff */
[----:B--2---:R-:W-:Y:S05]  /*8c40*/  @!P0 NANOSLEEP.SYNCS 0x989680 ;  /* 0x009896800000895d */ /* 0x004fea0003900000 */
[----:B------:R-:W2:Y:S02]  /*8c50*/  @!P0 SYNCS.PHASECHK.TRANS64 P0, [R0+URZ], R3 ;  /* 0x00000003000085a7 */ /* 0x000ea400080010ff */
[----:B--2---:R-:W-:Y:S05]  /*8c60*/  @!P0 BRA `(.L_x_134) ;  /* 0xfffffffc00f08947 */ /* 0x004fea000383ffff */
[----:B------:R-:W-:Y:S05]  /*8c70*/  BRA `(.L_x_135) ;  /* 0xffffff9c00047947 */ /* 0x000fea000383ffff */
.L_x_46:
[----:B----4-:R-:W-:-:S07]  /*8c80*/  MOV R0, UR5 ;  /* 0x0000000500007c02 */ /* 0x010fce0008000f00 */
.L_x_136:
[----:B-1----:R1:W2:Y:S02]  /*8c90*/  SYNCS.PHASECHK.TRANS64.TRYWAIT P0, [R0+URZ], R3 ;  /* 0x00000003000075a7 */ /* 0x0022a400080011ff */
[----:B--2---:R-:W-:Y:S05]  /*8ca0*/  @!P0 NANOSLEEP.SYNCS 0x989680 ;  /* 0x009896800000895d */ /* 0x004fea0003900000 */
[----:B------:R-:W2:Y:S02]  /*8cb0*/  @!P0 SYNCS.PHASECHK.TRANS64 P0, [R0+URZ], R3 ;  /* 0x00000003000085a7 */ /* 0x000ea400080010ff */
[----:B--2---:R-:W-:Y:S05]  /*8cc0*/  @!P0 BRA `(.L_x_136) ;  /* 0xfffffffc00f08947 */ /* 0x004fea000383ffff */
[----:B------:R-:W-:Y:S05]  /*8cd0*/  BRA `(.L_x_137) ;  /* 0xffffff9c00107947 */ /* 0x000fea000383ffff */
.L_x_47:
[----:B----4-:R-:W-:-:S07]  /*8ce0*/  MOV R0, UR5 ;  /* 0x0000000500007c02 */ /* 0x010fce0008000f00 */
.L_x_138:
[----:B-1----:R1:W2:Y:S02]  /*8cf0*/  SYNCS.PHASECHK.TRANS64.TRYWAIT P0, [R0+URZ], R3 ;  /* 0x00000003000075a7 */ /* 0x0022a400080011ff */
[----:B--2---:R-:W-:Y:S05]  /*8d00*/  @!P0 NANOSLEEP.SYNCS 0x989680 ;  /* 0x009896800000895d */ /* 0x004fea0003900000 */
[----:B------:R-:W2:Y:S02]  /*8d10*/  @!P0 SYNCS.PHASECHK.TRANS64 P0, [R0+URZ], R3 ;  /* 0x00000003000085a7 */ /* 0x000ea400080010ff */
[----:B--2---:R-:W-:Y:S05]  /*8d20*/  @!P0 BRA `(.L_x_138) ;  /* 0xfffffffc00f08947 */ /* 0x004fea000383ffff */
[----:B------:R-:W-:Y:S05]  /*8d30*/  BRA `(.L_x_139) ;  /* 0xffffff9c001c7947 */ /* 0x000fea000383ffff */
.L_x_50:
[----:B-1----:R1:W2:Y:S02]  /*8d40*/  SYNCS.PHASECHK.TRANS64.TRYWAIT P0, [R0+URZ+0x150], R5 ;  /* 0x00015005000075a7 */ /* 0x0022a400080011ff */
[----:B--2---:R-:W-:Y:S05]  /*8d50*/  @!P0 NANOSLEEP.SYNCS 0x989680 ;  /* 0x009896800000895d */ /* 0x004fea0003900000 */
[----:B------:R-:W2:Y:S02]  /*8d60*/  @!P0 SYNCS.PHASECHK.TRANS64 P0, [R0+URZ+0x150], R5 ;  /* 0x00015005000085a7 */ /* 0x000ea400080010ff */
[----:B--2---:R-:W-:Y:S05]  /*8d70*/  @!P0 BRA `(.L_x_50) ;  /* 0xfffffffc00f08947 */ /* 0x004fea000383ffff */
[----:B------:R-:W-:Y:S05]  /*8d80*/  BRA `(.L_x_140) ;  /* 0xffffff9c00787947 */ /* 0x000fea000383ffff */
.L_x_51:
[----:B------:R-:W-:-:S07]  /*8d90*/  MOV R0, UR5 ;  /* 0x0000000500007c02 */ /* 0x000fce0008000f00 */
.L_x_141:
[----:B-1----:R1:W2:Y:S02]  /*8da0*/  SYNCS.PHASECHK.TRANS64.TRYWAIT P0, [R0+URZ+0x100], R5 ;  /* 0x00010005000075a7 */ /* 0x0022a400080011ff */
[----:B--2---:R-:W-:Y:S05]  /*8db0*/  @!P0 NANOSLEEP.SYNCS 0x989680 ;  /* 0x009896800000895d */ /* 0x004fea0003900000 */
[----:B------:R-:W2:Y:S02]  /*8dc0*/  @!P0 SYNCS.PHASECHK.TRANS64 P0, [R0+URZ+0x100], R5 ;  /* 0x00010005000085a7 */ /* 0x000ea400080010ff */
[----:B--2---:R-:W-:Y:S05]  /*8dd0*/  @!P0 BRA `(.L_x_141) ;  /* 0xfffffffc00f08947 */ /* 0x004fea000383ffff */
[----:B------:R-:W-:Y:S05]  /*8de0*/  BRA `(.L_x_142) ;  /* 0xffffff9c00887947 */ /* 0x000fea000383ffff */
.L_x_52:
[----:B-1----:R1:W2:Y:S02]  /*8df0*/  SYNCS.PHASECHK.TRANS64.TRYWAIT P1, [R0+URZ+0xf0], R5 ;  /* 0x0000f005000075a7 */ /* 0x0022a400080211ff */
[----:B--2---:R-:W-:Y:S05]  /*8e00*/  @!P1 NANOSLEEP.SYNCS 0x989680 ;  /* 0x009896800000995d */ /* 0x004fea0003900000 */
[----:B------:R-:W2:Y:S02]  /*8e10*/  @!P1 SYNCS.PHASECHK.TRANS64 P1, [R0+URZ+0xf0], R5 ;  /* 0x0000f005000095a7 */ /* 0x000ea400080210ff */
[----:B--2---:R-:W-:Y:S05]  /*8e20*/  @!P1 BRA `(.L_x_52) ;  /* 0xfffffffc00f09947 */ /* 0x004fea000383ffff */
[----:B------:R-:W-:Y:S05]  /*8e30*/  BRA `(.L_x_143) ;  /* 0xffffff9c00b87947 */ /* 0x000fea000383ffff */
.L_x_55:
[----:B------:R-:W-:-:S07]  /*8e40*/  MOV R0, UR5 ;  /* 0x0000000500007c02 */ /* 0x000fce0008000f00 */
.L_x_144:
[----:B-1----:R1:W2:Y:S02]  /*8e50*/  SYNCS.PHASECHK.TRANS64.TRYWAIT P0, [R0+URZ+0x100], R3 ;  /* 0x00010003000075a7 */ /* 0x0022a400080011ff */
[----:B--2---:R-:W-:Y:S05]  /*8e60*/  @!P0 NANOSLEEP.SYNCS 0x989680 ;  /* 0x009896800000895d */ /* 0x004fea0003900000 */
[----:B------:R-:W2:Y:S02]  /*8e70*/  @!P0 SYNCS.PHASECHK.TRANS64 P0, [R0+URZ+0x100], R3 ;  /* 0x00010003000085a7 */ /* 0x000ea400080010ff */
[----:B--2---:R-:W-:Y:S05]  /*8e80*/  @!P0 BRA `(.L_x_144) ;  /* 0xfffffffc00f08947 */ /* 0x004fea000383ffff */
[----:B------:R-:W-:Y:S05]  /*8e90*/  BRA `(.L_x_54) ;  /* 0xffffffa0000c7947 */ /* 0x000fea000383ffff */
.L_x_62:
[----:B-1----:R1:W2:Y:S02]  /*8ea0*/  SYNCS.PHASECHK.TRANS64.TRYWAIT P1, [R0+URZ+0xf0], R5 ;  /* 0x0000f005000075a7 */ /* 0x0022a400080211ff */
[----:B--2---:R-:W-:Y:S05]  /*8eb0*/  @!P1 NANOSLEEP.SYNCS 0x989680 ;  /* 0x009896800000995d */ /* 0x004fea0003900000 */
[----:B------:R-:W2:Y:S02]  /*8ec0*/  @!P1 SYNCS.PHASECHK.TRANS64 P1, [R0+URZ+0xf0], R5 ;  /* 0x0000f005000095a7 */ /* 0x000ea400080210ff */
[----:B--2---:R-:W-:Y:S05]  /*8ed0*/  @!P1 BRA `(.L_x_62) ;  /* 0xfffffffc00f09947 */ /* 0x004fea000383ffff */
[----:B------:R-:W-:Y:S05]  /*8ee0*/  BRA `(.L_x_145) ;  /* 0xffffffa4006c7947 */ /* 0x000fea000383ffff */
.L_x_63:
[----:B------:R-:W-:-:S07]  /*8ef0*/  MOV R3, UR8 ;  /* 0x0000000800037c02 */ /* 0x000fce0008000f00 */
.L_x_146:
[----:B-1----:R1:W2:Y:S02]  /*8f00*/  SYNCS.PHASECHK.TRANS64.TRYWAIT P0, [R3+URZ+0x130], R0 ;  /* 0x00013000030075a7 */ /* 0x0022a400080011ff */
[----:B--2---:R-:W-:Y:S05]  /*8f10*/  @!P0 NANOSLEEP.SYNCS 0x989680 ;  /* 0x009896800000895d */ /* 0x004fea0003900000 */
[----:B------:R-:W2:Y:S02]  /*8f20*/  @!P0 SYNCS.PHASECHK.TRANS64 P0, [R3+URZ+0x130], R0 ;  /* 0x00013000030085a7 */ /* 0x000ea400080010ff */
[----:B--2---:R-:W-:Y:S05]  /*8f30*/  @!P0 BRA `(.L_x_146) ;  /* 0xfffffffc00f08947 */ /* 0x004fea000383ffff */
[----:B------:R-:W-:Y:S05]  /*8f40*/  BRA `(.L_x_147) ;  /* 0xffffffa400a47947 */ /* 0x000fea000383ffff */
.L_x_66:
[----:B------:R-:W-:Y:S07]  /*8f50*/  MOV R0, UR7 ;  /* 0x0000000700007c02 */ /* 0x000fee0008000f00 */
.L_x_148:
[----:B-1----:R1:W2:Y:S02]  /*8f60*/  SYNCS.PHASECHK.TRANS64.TRYWAIT P0, [R0+URZ], R3 ;  /* 0x00000003000075a7 */ /* 0x0022a400080011ff */
[----:B--2---:R-:W-:Y:S05]  /*8f70*/  @!P0 NANOSLEEP.SYNCS 0x989680 ;  /* 0x009896800000895d */ /* 0x004fea0003900000 */
[----:B------:R-:W2:Y:S02]  /*8f80*/  @!P0 SYNCS.PHASECHK.TRANS64 P0, [R0+URZ], R3 ;  /* 0x00000003000085a7 */ /* 0x000ea400080010ff */
[----:B--2---:R-:W-:Y:S05]  /*8f90*/  @!P0 BRA `(.L_x_148) ;  /* 0xfffffffc00f08947 */ /* 0x004fea000383ffff */
[----:B------:R-:W-:Y:S05]  /*8fa0*/  BRA `(.L_x_65) ;  /* 0xffffffa400c07947 */ /* 0x000fea000383ffff */
.L_x_69:
[----:B------:R-:W-:-:S07]  /*8fb0*/  MOV R0, UR5 ;  /* 0x0000000500007c02 */ /* 0x000fce0008000f00 */
.L_x_149:
[----:B--2---:R2:W3:Y:S02]  /*8fc0*/  SYNCS.PHASECHK.TRANS64.TRYWAIT P0, [R0+URZ], R3 ;  /* 0x00000003000075a7 */ /* 0x0044e400080011ff */
[----:B---3--:R-:W-:Y:S05]  /*8fd0*/  @!P0 NANOSLEEP.SYNCS 0x989680 ;  /* 0x009896800000895d */ /* 0x008fea0003900000 */
[----:B------:R-:W3:Y:S02]  /*8fe0*/  @!P0 SYNCS.PHASECHK.TRANS64 P0, [R0+URZ], R3 ;  /* 0x00000003000085a7 */ /* 0x000ee400080010ff */
[----:B---3--:R-:W-:Y:S05]  /*8ff0*/  @!P0 BRA `(.L_x_149) ;  /* 0xfffffffc00f08947 */ /* 0x008fea000383ffff */
[----:B------:R-:W-:Y:S05]  /*9000*/  BRA `(.L_x_150) ;  /* 0xffffffa800747947 */ /* 0x000fea000383ffff */
.L_x_70:
[----:B------:R-:W-:-:S07]  /*9010*/  MOV R0, UR5 ;  /* 0x0000000500007c02 */ /* 0x000fce0008000f00 */
.L_x_151:
[----:B-1----:R1:W2:Y:S02]  /*9020*/  SYNCS.PHASECHK.TRANS64.TRYWAIT P0, [R0+URZ], R3 ;  /* 0x00000003000075a7 */ /* 0x0022a400080011ff */
[----:B--2---:R-:W-:Y:S05]  /*9030*/  @!P0 NANOSLEEP.SYNCS 0x989680 ;  /* 0x009896800000895d */ /* 0x004fea0003900000 */
[----:B------:R-:W2:Y:S02]  /*9040*/  @!P0 SYNCS.PHASECHK.TRANS64 P0, [R0+URZ], R3 ;  /* 0x00000003000085a7 */ /* 0x000ea400080010ff */
[----:B--2---:R-:W-:Y:S05]  /*9050*/  @!P0 BRA `(.L_x_151) ;  /* 0xfffffffc00f08947 */ /* 0x004fea000383ffff */
[----:B------:R-:W-:Y:S05]  /*9060*/  BRA `(.L_x_152) ;  /* 0xffffffa800807947 */ /* 0x000fea000383ffff */
.L_x_71:
[----:B------:R-:W-:-:S07]  /*9070*/  MOV R0, UR5 ;  /* 0x0000000500007c02 */ /* 0x000fce0008000f00 */
.L_x_153:
[----:B-1----:R1:W2:Y:S02]  /*9080*/  SYNCS.PHASECHK.TRANS64.TRYWAIT P0, [R0+URZ], R3 ;  /* 0x00000003000075a7 */ /* 0x0022a400080011ff */
[----:B--2---:R-:W-:Y:S05]  /*9090*/  @!P0 NANOSLEEP.SYNCS 0x989680 ;  /* 0x009896800000895d */ /* 0x004fea0003900000 */
[----:B------:R-:W2:Y:S02]  /*90a0*/  @!P0 SYNCS.PHASECHK.TRANS64 P0, [R0+URZ], R3 ;  /* 0x00000003000085a7 */ /* 0x000ea400080010ff */
[----:B--2---:R-:W-:Y:S05]  /*90b0*/  @!P0 BRA `(.L_x_153) ;  /* 0xfffffffc00f08947 */ /* 0x004fea000383ffff */
[----:B------:R-:W-:Y:S05]  /*90c0*/  BRA `(.L_x_154) ;  /* 0xffffffa8008c7947 */ /* 0x000fea000383ffff */
.L_x_72:
[----:B------:R-:W-:-:S07]  /*90d0*/  MOV R0, UR7 ;  /* 0x0000000700007c02 */ /* 0x000fce0008000f00 */
.L_x_155:
[----:B-1----:R1:W2:Y:S02]  /*90e0*/  SYNCS.PHASECHK.TRANS64.TRYWAIT P0, [R0+URZ], R3 ;  /* 0x00000003000075a7 */ /* 0x0022a400080011ff */
[----:B--2---:R-:W-:Y:S05]  /*90f0*/  @!P0 NANOSLEEP.SYNCS 0x989680 ;  /* 0x009896800000895d */ /* 0x004fea0003900000 */
[----:B------:R-:W2:Y:S02]  /*9100*/  @!P0 SYNCS.PHASECHK.TRANS64 P0, [R0+URZ], R3 ;  /* 0x00000003000085a7 */ /* 0x000ea400080010ff */
[----:B--2---:R-:W-:Y:S05]  /*9110*/  @!P0 BRA `(.L_x_155) ;  /* 0xfffffffc00f08947 */ /* 0x004fea000383ffff */
[----:B------:R-:W-:Y:S05]  /*9120*/  BRA `(.L_x_156) ;  /* 0xffffffa800987947 */ /* 0x000fea000383ffff */
.L_x_77:
[----:B--2---:R2:W3:Y:S02]  /*9130*/  SYNCS.PHASECHK.TRANS64.TRYWAIT P0, [R0+URZ+0xf0], R3 ;  /* 0x0000f003000075a7 */ /* 0x0044e400080011ff */
[----:B---3--:R-:W-:Y:S05]  /*9140*/  @!P0 NANOSLEEP.SYNCS 0x989680 ;  /* 0x009896800000895d */ /* 0x008fea0003900000 */
[----:B------:R-:W3:Y:S02]  /*9150*/  @!P0 SYNCS.PHASECHK.TRANS64 P0, [R0+URZ+0xf0], R3 ;  /* 0x0000f003000085a7 */ /* 0x000ee400080010ff */
[----:B---3--:R-:W-:Y:S05]  /*9160*/  @!P0 BRA `(.L_x_77) ;  /* 0xfffffffc00f08947 */ /* 0x008fea000383ffff */
[----:B------:R-:W-:Y:S05]  /*9170*/  BRA `(.L_x_157) ;  /* 0xffffffac009c7947 */ /* 0x000fea000383ffff */
.L_x_80:
[----:B------:R-:W-:Y:S07]  /*9180*/  MOV R0, UR7 ;  /* 0x0000000700007c02 */ /* 0x000fee0008000f00 */
.L_x_158:
[----:B--2---:R2:W3:Y:S02]  /*9190*/  SYNCS.PHASECHK.TRANS64.TRYWAIT P0, [R0+URZ+0xe8], R3 ;  /* 0x0000e803000075a7 */ /* 0x0044e400080011ff */
[----:B---3--:R-:W-:Y:S05]  /*91a0*/  @!P0 NANOSLEEP.SYNCS 0x989680 ;  /* 0x009896800000895d */ /* 0x008fea0003900000 */
[----:B------:R-:W3:Y:S02]  /*91b0*/  @!P0 SYNCS.PHASECHK.TRANS64 P0, [R0+URZ+0xe8], R3 ;  /* 0x0000e803000085a7 */ /* 0x000ee400080010ff */
[----:B---3--:R-:W-:Y:S05]  /*91c0*/  @!P0 BRA `(.L_x_158) ;  /* 0xfffffffc00f08947 */ /* 0x008fea000383ffff */
[----:B------:R-:W-:Y:S05]  /*91d0*/  BRA `(.L_x_79) ;  /* 0xffffffb0007c7947 */ /* 0x000fea000383ffff */
.L_x_83:
[----:B--2---:R-:W-:Y:S07]  /*91e0*/  MOV R3, UR7 ;  /* 0x0000000700037c02 */ /* 0x004fee0008000f00 */
.L_x_159:
[----:B-1----:R1:W2:Y:S02]  /*91f0*/  SYNCS.PHASECHK.TRANS64.TRYWAIT P0, [R3+URZ+0xd0], R12 ;  /* 0x0000d00c030075a7 */ /* 0x0022a400080011ff */
[----:B--2---:R-:W-:Y:S05]  /*9200*/  @!P0 NANOSLEEP.SYNCS 0x989680 ;  /* 0x009896800000895d */ /* 0x004fea0003900000 */
[----:B------:R-:W2:Y:S02]  /*9210*/  @!P0 SYNCS.PHASECHK.TRANS64 P0, [R3+URZ+0xd0], R12 ;  /* 0x0000d00c030085a7 */ /* 0x000ea400080010ff */
[----:B--2---:R-:W-:Y:S05]  /*9220*/  @!P0 BRA `(.L_x_159) ;  /* 0xfffffffc00f08947 */ /* 0x004fea000383ffff */
[----:B------:R-:W-:Y:S05]  /*9230*/  BRA `(.L_x_160) ;  /* 0xffffffb000f47947 */ /* 0x000fea000383ffff */
.L_x_84:
[----:B------:R-:W-:Y:S07]  /*9240*/  MOV R3, UR7 ;  /* 0x0000000700037c02 */ /* 0x000fee0008000f00 */
.L_x_161:
[----:B-1----:R1:W2:Y:S02]  /*9250*/  SYNCS.PHASECHK.TRANS64.TRYWAIT P0, [R3+URZ+0xd8], R12 ;  /* 0x0000d80c030075a7 */ /* 0x0022a400080011ff */
[----:B--2---:R-:W-:Y:S05]  /*9260*/  @!P0 NANOSLEEP.SYNCS 0x989680 ;  /* 0x009896800000895d */ /* 0x004fea0003900000 */
[----:B------:R-:W2:Y:S02]  /*9270*/  @!P0 SYNCS.PHASECHK.TRANS64 P0, [R3+URZ+0xd8], R12 ;  /* 0x0000d80c030085a7 */ /* 0x000ea400080010ff */
[----:B--2---:R-:W-:Y:S05]  /*9280*/  @!P0 BRA `(.L_x_161) ;  /* 0xfffffffc00f08947 */ /* 0x004fea000383ffff */
[----:B------:R-:W-:Y:S05]  /*9290*/  BRA `(.L_x_162) ;  /* 0xffffffb400747947 */ /* 0x000fea000383ffff */
.L_x_86:
[----:B------:R-:W-:-:S07]  /*92a0*/  MOV R0, UR7 ;  /* 0x0000000700007c02 */ /* 0x000fce0008000f00 */
.L_x_163:
[----:B-1----:R1:W3:Y:S02]  /*92b0*/  SYNCS.PHASECHK.TRANS64.TRYWAIT P0, [R0+URZ+0xd0], R3 ;  /* 0x0000d003000075a7 */ /* 0x0022e400080011ff */
[----:B---3--:R-:W-:Y:S05]  /*92c0*/  @!P0 NANOSLEEP.SYNCS 0x989680 ;  /* 0x009896800000895d */ /* 0x008fea0003900000 */
[----:B------:R-:W3:Y:S02]  /*92d0*/  @!P0 SYNCS.PHASECHK.TRANS64 P0, [R0+URZ+0xd0], R3 ;  /* 0x0000d003000085a7 */ /* 0x000ee400080010ff */
[----:B---3--:R-:W-:Y:S05]  /*92e0*/  @!P0 BRA `(.L_x_163) ;  /* 0xfffffffc00f08947 */ /* 0x008fea000383ffff */
[----:B------:R-:W-:Y:S05]  /*92f0*/  BRA `(.L_x_164) ;  /* 0xffffffb400e47947 */ /* 0x000fea000383ffff */
.L_x_88:
[----:B--2---:R2:W4:Y:S02]  /*9300*/  SYNCS.PHASECHK.TRANS64.TRYWAIT P0, [R0+URZ+0xf0], R3 ;  /* 0x0000f003000075a7 */ /* 0x00452400080011ff */
[----:B----4-:R-:W-:Y:S05]  /*9310*/  @!P0 NANOSLEEP.SYNCS 0x989680 ;  /* 0x009896800000895d */ /* 0x010fea0003900000 */
[----:B------:R-:W4:Y:S02]  /*9320*/  @!P0 SYNCS.PHASECHK.TRANS64 P0, [R0+URZ+0xf0], R3 ;  /* 0x0000f003000085a7 */ /* 0x000f2400080010ff */
[----:B----4-:R-:W-:Y:S05]  /*9330*/  @!P0 BRA `(.L_x_88) ;  /* 0xfffffffc00f08947 */ /* 0x010fea000383ffff */
[----:B------:R-:W-:Y:S05]  /*9340*/  BRA `(.L_x_165) ;  /* 0xffffffb800b07947 */ /* 0x000fea000383ffff */
.L_x_99:
[----:B-1----:R1:W3:Y:S02]  /*9350*/  SYNCS.PHASECHK.TRANS64.TRYWAIT P1, [R3+URZ+0xc0], R0 ;  /* 0x0000c000030075a7 */ /* 0x0022e400080211ff */
[----:B---3--:R-:W-:Y:S05]  /*9360*/  @!P1 NANOSLEEP.SYNCS 0x989680 ;  /* 0x009896800000995d */ /* 0x008fea0003900000 */
[----:B------:R-:W3:Y:S02]  /*9370*/  @!P1 SYNCS.PHASECHK.TRANS64 P1, [R3+URZ+0xc0], R0 ;  /* 0x0000c000030095a7 */ /* 0x000ee400080210ff */
[----:B---3--:R-:W-:Y:S05]  /*9380*/  @!P1 BRA `(.L_x_99) ;  /* 0xfffffffc00f09947 */ /* 0x008fea000383ffff */
[----:B------:R-:W-:Y:S05]  /*9390*/  BRA `(.L_x_98) ;  /* 0xffffffc400d87947 */ /* 0x000fea000383ffff */
.L_x_101:
[----:B---3--:R3:W4:Y:S02]  /*93a0*/  SYNCS.PHASECHK.TRANS64.TRYWAIT P0, [R116+URZ+0x110], R5 ;  /* 0x00011005740075a7 */ /* 0x00872400080011ff */
[----:B----4-:R-:W-:Y:S05]  /*93b0*/  @!P0 NANOSLEEP.SYNCS 0x989680 ;  /* 0x009896800000895d */ /* 0x010fea0003900000 */
[----:B------:R-:W4:Y:S02]  /*93c0*/  @!P0 SYNCS.PHASECHK.TRANS64 P0, [R116+URZ+0x110], R5 ;  /* 0x00011005740085a7 */ /* 0x000f2400080010ff */
[----:B----4-:R-:W-:Y:S05]  /*93d0*/  @!P0 BRA `(.L_x_101) ;  /* 0xfffffffc00f08947 */ /* 0x010fea000383ffff */
[----:B------:R-:W-:Y:S05]  /*93e0*/  BRA `(.L_x_100) ;  /* 0xffffffc800347947 */ /* 0x000fea000383ffff */
.L_x_109:
[----:B--2---:R2:W3:Y:S02]  /*93f0*/  SYNCS.PHASECHK.TRANS64.TRYWAIT P0, [R125+URZ+0xc0], R0 ;  /* 0x0000c0007d0075a7 */ /* 0x0044e400080011ff */
[----:B---3--:R-:W-:Y:S05]  /*9400*/  @!P0 NANOSLEEP.SYNCS 0x989680 ;  /* 0x009896800000895d */ /* 0x008fea0003900000 */
[----:B------:R-:W3:Y:S02]  /*9410*/  @!P0 SYNCS.PHASECHK.TRANS64 P0, [R125+URZ+0xc0], R0 ;  /* 0x0000c0007d0085a7 */ /* 0x000ee400080010ff */
[----:B---3--:R-:W-:Y:S05]  /*9420*/  @!P0 BRA `(.L_x_109) ;  /* 0xfffffffc00f08947 */ /* 0x008fea000383ffff */
[----:B------:R-:W-:Y:S05]  /*9430*/  BRA `(.L_x_108) ;  /* 0xffffffdc00387947 */ /* 0x000fea000383ffff */
        .weak           $__internal_0_$__cuda_sm10x_tcgen05_guardrail_trap_col_being_dealloced_not_returned_by_alloc
        .type           $__internal_0_$__cuda_sm10x_tcgen05_guardrail_trap_col_being_dealloced_not_returned_by_alloc,@function
        .size           $__internal_0_$__cuda_sm10x_tcgen05_guardrail_trap_col_being_dealloced_not_returned_by_alloc,($__internal_1_$__cuda_sm10x_tcgen05_guardrail_trap_phase_invalid_during_alloc - $__internal_0_$__cuda_sm10x_tcgen05_guardrail_trap_col_being_dealloced_not_returned_by_alloc)
$__internal_0_$__cuda_sm10x_tcgen05_guardrail_trap_col_being_dealloced_not_returned_by_alloc:
[----:B------:R-:W-:Y:S05]  /*9440*/  BPT.TRAP 0x1 ;  /* 0x000000040000795c */ /* 0x000fea0000300000 */
[----:B------:R-:W-:-:S04]  /*9450*/  HFMA2 R3, -RZ, RZ, 0, 0 ;  /* 0x00000000ff037431 */ /* 0x000fc800000001ff */
[----:B------:R-:W-:Y:S05]  /*9460*/  RET.REL.NODEC R2 `(_ZN7cutlass13device_kernelINS_4gemm6kernel13GemmUniversalIN4cute5tupleIJiiiiEEENS1_10collective13CollectiveMmaINS1_35MainloopSm100TmaUmmaWarpSpecializedILi12ELi2ELi4ENS5_IJNS4_1CILi1EEESB_SB_EEEEENS5_IJNSA_ILi128EEESE_NSA_ILi64EEEEEEaNS5_IJlSB_lEEEaSH_NS4_8TiledMMAINS4_8MMA_AtomIJNS4_15SM100_MMA_S8_SSIaaiLi128ELi128ELNS4_4UMMA5MajorE0ELSM_0ELNSL_8SaturateE0EEEEEENS4_6LayoutISC_NS5_IJNSA_ILi0EEESR_SR_EEEEENS5_IJNS4_10UnderscoreESU_SU_EEEEENS4_13SM90_TMA_LOADENS4_14ComposedLayoutINS4_7SwizzleILi2ELi4ELi3EEENS4_18smem_ptr_flag_bitsILi8EEENSQ_INS5_IJNSA_ILi8EEESF_EEENS5_IJSF_SB_EEEEEEEvNS4_8identityESX_S17_vS18_EENS_8epilogue10collective18CollectiveEpilogueINS1A_23Sm100TmaWarpSpecializedILi2ELi2ELi64ELb0ELb0EEEJSG_NS5_IJNSQ_ISE_SB_EENSQ_ISF_SB_EEEEEaSH_aSH_NS1A_6fusion15FusionCallbacksIS1E_NS1I_17LinearCombinationIaiaiLNS_15FloatRoundStyleE2EEESG_S1H_JEEENS4_5SM1004TMEM4LOAD26SM100_TMEM_LOAD_32dp32b64xESX_S17_NS4_39AutoVectorizingCopyWithAssumedAlignmentILi128EEENS4_14SM90_TMA_STOREES17_S1T_S1T_EEEvvEEEEvNT_6ParamsE) ;  /* 0xffffff6802e47950 */ /* 0x000fea0003c3ffff */
        .weak           $__internal_1_$__cuda_sm10x_tcgen05_guardrail_trap_phase_invalid_during_alloc
        .type           $__internal_1_$__cuda_sm10x_tcgen05_guardrail_trap_phase_invalid_during_alloc,@function
        .size           $__internal_1_$__cuda_sm10x_tcgen05_guardrail_trap_phase_invalid_during_alloc,($__internal_2_$__cuda_sm10x_tcgen05_guardrail_trap_unallocated_columns_being_dealloced - $__internal_1_$__cuda_sm10x_tcgen05_guardrail_trap_phase_invalid_during_alloc)
$__internal_1_$__cuda_sm10x_tcgen05_guardrail_trap_phase_invalid_during_alloc:
[----:B------:R-:W-:Y:S05]  /*9470*/  BPT.TRAP 0x1 ;  /* 0x000000040000795c */ /* 0x000fea0000300000 */
[----:B------:R-:W-:-:S04]  /*9480*/  MOV R3, 0x0 ;  /* 0x0000000000037802 */ /* 0x000fc80000000f00 */
[----:B------:R-:W-:Y:S05]  /*9490*/  RET.REL.NODEC R2 `(_ZN7cutlass13device_kernelINS_4gemm6kernel13GemmUniversalIN4cute5tupleIJiiiiEEENS1_10collective13CollectiveMmaINS1_35MainloopSm100TmaUmmaWarpSpecializedILi12ELi2ELi4ENS5_IJNS4_1CILi1EEESB_SB_EEEEENS5_IJNSA_ILi128EEESE_NSA_ILi64EEEEEEaNS5_IJlSB_lEEEaSH_NS4_8TiledMMAINS4_8MMA_AtomIJNS4_15SM100_MMA_S8_SSIaaiLi128ELi128ELNS4_4UMMA5MajorE0ELSM_0ELNSL_8SaturateE0EEEEEENS4_6LayoutISC_NS5_IJNSA_ILi0EEESR_SR_EEEEENS5_IJNS4_10UnderscoreESU_SU_EEEEENS4_13SM90_TMA_LOADENS4_14ComposedLayoutINS4_7SwizzleILi2ELi4ELi3EEENS4_18smem_ptr_flag_bitsILi8EEENSQ_INS5_IJNSA_ILi8EEESF_EEENS5_IJSF_SB_EEEEEEEvNS4_8identityESX_S17_vS18_EENS_8epilogue10collective18CollectiveEpilogueINS1A_23Sm100TmaWarpSpecializedILi2ELi2ELi64ELb0ELb0EEEJSG_NS5_IJNSQ_ISE_SB_EENSQ_ISF_SB_EEEEEaSH_aSH_NS1A_6fusion15FusionCallbacksIS1E_NS1I_17LinearCombinationIaiaiLNS_15FloatRoundStyleE2EEESG_S1H_JEEENS4_5SM1004TMEM4LOAD26SM100_TMEM_LOAD_32dp32b64xESX_S17_NS4_39AutoVectorizingCopyWithAssumedAlignmentILi128EEENS4_14SM90_TMA_STOREES17_S1T_S1T_EEEvvEEEEvNT_6ParamsE) ;  /* 0xffffff6802d87950 */ /* 0x000fea0003c3ffff */
        .weak           $__internal_2_$__cuda_sm10x_tcgen05_guardrail_trap_unallocated_columns_being_dealloced
        .type           $__internal_2_$__cuda_sm10x_tcgen05_guardrail_trap_unallocated_columns_being_dealloced,@function
        .size           $__internal_2_$__cuda_sm10x_tcgen05_guardrail_trap_unallocated_columns_being_dealloced,(.L_x_167 - $__internal_2_$__cuda_sm10x_tcgen05_guardrail_trap_unallocated_columns_being_dealloced)
$__internal_2_$__cuda_sm10x_tcgen05_guardrail_trap_unallocated_columns_being_dealloced:
[----:B------:R-:W-:Y:S05]  /*94a0*/  BPT.TRAP 0x1 ;  /* 0x000000040000795c */ /* 0x000fea0000300000 */
[----:B------:R-:W-:-:S04]  /*94b0*/  HFMA2 R3, -RZ, RZ, 0, 0 ;  /* 0x00000000ff037431 */ /* 0x000fc800000001ff */
[----:B------:R-:W-:Y:S05]  /*94c0*/  RET.REL.NODEC R2 `(_ZN7cutlass13device_kernelINS_4gemm6kernel13GemmUniversalIN4cute5tupleIJiiiiEEENS1_10collective13CollectiveMmaINS1_35MainloopSm100TmaUmmaWarpSpecializedILi12ELi2ELi4ENS5_IJNS4_1CILi1EEESB_SB_EEEEENS5_IJNSA_ILi128EEESE_NSA_ILi64EEEEEEaNS5_IJlSB_lEEEaSH_NS4_8TiledMMAINS4_8MMA_AtomIJNS4_15SM100_MMA_S8_SSIaaiLi128ELi128ELNS4_4UMMA5MajorE0ELSM_0ELNSL_8SaturateE0EEEEEENS4_6LayoutISC_NS5_IJNSA_ILi0EEESR_SR_EEEEENS5_IJNS4_10UnderscoreESU_SU_EEEEENS4_13SM90_TMA_LOADENS4_14ComposedLayoutINS4_7SwizzleILi2ELi4ELi3EEENS4_18smem_ptr_flag_bitsILi8EEENSQ_INS5_IJNSA_ILi8EEESF_EEENS5_IJSF_SB_EEEEEEEvNS4_8identityESX_S17_vS18_EENS_8epilogue10collective18CollectiveEpilogueINS1A_23Sm100TmaWarpSpecializedILi2ELi2ELi64ELb0ELb0EEEJSG_NS5_IJNSQ_ISE_SB_EENSQ_ISF_SB_EEEEEaSH_aSH_NS1A_6fusion15FusionCallbacksIS1E_NS1I_17LinearCombinationIaiaiLNS_15FloatRoundStyleE2EEESG_S1H_JEEENS4_5SM1004TMEM4LOAD26SM100_TMEM_LOAD_32dp32b64xESX_S17_NS4_39AutoVectorizingCopyWithAssumedAlignmentILi128EEENS4_14SM90_TMA_STOREES17_S1T_S1T_EEEvvEEEEvNT_6ParamsE) ;  /* 0xffffff6802cc7950 */ /* 0x000fea0003c3ffff */
.L_x_166:
[----:B------:R-:W-:-:S00]  /*94d0*/  BRA `(.L_x_166) ;  /* 0xfffffffc00fc7947 */ /* 0x000fc0000383ffff */
[----:B------:R-:W-:-:S00]  /*94e0*/  NOP ;  /* 0x0000000000007918 */ /* 0x000fc00000000000 */
        /* <DEDUP_REMOVED lines=9> */
.L_x_167:


//--------------------- .nv.global.init           --------------------------
	.section	.nv.global.init,"aw",@progbits
.nv.global.init:
	.type		$str$27,@object
	.size		$str$27,($str$28 - $str$27)
$str$27:
        /*0000*/ 	.byte	0x28, 0x61, 0x64, 0x64, 0x72, 0x65, 0x73, 0x73, 0x20, 0x26, 0x20, 0x6d, 0x61, 0x73, 0x6b, 0x29
        /*0010*/ 	.byte	0x20, 0x3d, 0x3d, 0x20, 0x30, 0x00
	.type		$str$28,@object
	.size		$str$28,($str$26 - $str$28)
$str$28:
        /*0016*/ 	.byte	0x2f, 0x74, 0x6d, 0x70, 0x2f, 0x63, 0x75, 0x74, 0x6c, 0x61, 0x73, 0x73, 0x5f, 0x73, 0x77, 0x65
        /*0026*/ 	.byte	0x65, 0x70, 0x5f, 0x73, 0x72, 0x63, 0x2f, 0x69, 0x6e, 0x63, 0x6c, 0x75, 0x64, 0x65, 0x2f, 0x63
        /*0036*/ 	.byte	0x75, 0x74, 0x65, 0x2f, 0x70, 0x6f, 0x69, 0x6e, 0x74, 0x65, 0x72, 0x5f, 0x66, 0x6c, 0x61, 0x67
        /*0046*/ 	.byte	0x67, 0x65, 0x64, 0x2e, 0x68, 0x70, 0x70, 0x00
	.type		$str$26,@object
	.size		$str$26,($str$25 - $str$26)
$str$26:
        /*004e*/ 	.byte	0x2f, 0x74, 0x6d, 0x70, 0x2f, 0x63, 0x75, 0x74, 0x6c, 0x61, 0x73, 0x73, 0x5f, 0x73, 0x77, 0x65
        /*005e*/ 	.byte	0x65, 0x70, 0x5f, 0x73, 0x72, 0x63, 0x2f, 0x69, 0x6e, 0x63, 0x6c, 0x75, 0x64, 0x65, 0x2f, 0x63
        /*006e*/ 	.byte	0x75, 0x74, 0x65, 0x2f, 0x61, 0x74, 0x6f, 0x6d, 0x2f, 0x63, 0x6f, 0x70, 0x79, 0x5f, 0x74, 0x72
        /*007e*/ 	.byte	0x61, 0x69, 0x74, 0x73, 0x5f, 0x73, 0x6d, 0x31, 0x30, 0x30, 0x2e, 0x68, 0x70, 0x70, 0x00
	.type		$str$25,@object
	.size		$str$25,(__unnamed_1 - $str$25)
$str$25:
        /*008d*/ 	.byte	0x28, 0x28, 0x75, 0x69, 0x6e, 0x74, 0x33, 0x32, 0x5f, 0x74, 0x28, 0x74, 0x68, 0x72, 0x65, 0x61
        /*009d*/ 	.byte	0x64, 0x49, 0x64, 0x78, 0x2e, 0x78, 0x29, 0x20, 0x2f, 0x20, 0x33, 0x32, 0x29, 0x20, 0x25, 0x20
        /*00ad*/ 	.byte	0x34, 0x29, 0x20, 0x3d, 0x3d, 0x20, 0x28, 0x28, 0x28, 0x74, 0x6d, 0x65, 0x6d, 0x5f, 0x61, 0x64
        /*00bd*/ 	.byte	0x64, 0x72, 0x20, 0x3e, 0x3e, 0x20, 0x31, 0x36, 0x29, 0x20, 0x2f, 0x20, 0x33, 0x32, 0x29, 0x20
        /*00cd*/ 	.byte	0x25, 0x20, 0x34, 0x29, 0x00
	.type		__unnamed_1,@object
	.size		__unnamed_1,(__unnamed_2 - __unnamed_1)
__unnamed_1:
        /*00d2*/ 	.byte	0x61, 0x75, 0x74, 0x6f, 0x20, 0x63, 0x75, 0x74, 0x65, 0x3a, 0x3a, 0x61, 0x73, 0x5f, 0x70, 0x6f
        /* <DEDUP_REMOVED lines=24> */
        /*0262*/ 	.byte	0x5d, 0x00
	.type		__unnamed_2,@object
	.size		__unnamed_2,(.L_2 - __unnamed_2)
__unnamed_2:
        /* <DEDUP_REMOVED lines=42> */
        /*0504*/ 	.byte	0x43, 0x3c, 0x30, 0x3e, 0x3e, 0x3e, 0x3e, 0x5d, 0x00
.L_2:


//--------------------- .nv.shared._ZN7cutlass13device_kernelINS_4gemm6kernel13GemmUniversalIN4cute5tupleIJiiiiEEENS1_10collective13CollectiveMmaINS1_35MainloopSm100TmaUmmaWarpSpecializedILi12ELi2ELi4ENS5_IJNS4_1CILi1EEESB_SB_EEEEENS5_IJNSA_ILi128EEESE_NSA_ILi64EEEEEEaNS5_IJlSB_lEEEaSH_NS4_8TiledMMAINS4_8MMA_AtomIJNS4_15SM100_MMA_S8_SSIaaiLi128ELi128ELNS4_4UMMA5MajorE0ELSM_0ELNSL_8SaturateE0EEEEEENS4_6LayoutISC_NS5_IJNSA_ILi0EEESR_SR_EEEEENS5_IJNS4_10UnderscoreESU_SU_EEEEENS4_13SM90_TMA_LOADENS4_14ComposedLayoutINS4_7SwizzleILi2ELi4ELi3EEENS4_18smem_ptr_flag_bitsILi8EEENSQ_INS5_IJNSA_ILi8EEESF_EEENS5_IJSF_SB_EEEEEEEvNS4_8identityESX_S17_vS18_EENS_8epilogue10collective18CollectiveEpilogueINS1A_23Sm100TmaWarpSpecializedILi2ELi2ELi64ELb0ELb0EEEJSG_NS5_IJNSQ_ISE_SB_EENSQ_ISF_SB_EEEEEaSH_aSH_NS1A_6fusion15FusionCallbacksIS1E_NS1I_17LinearCombinationIaiaiLNS_15FloatRoundStyleE2EEESG_S1H_JEEENS4_5SM1004TMEM4LOAD26SM100_TMEM_LOAD_32dp32b64xESX_S17_NS4_39AutoVectorizingCopyWithAssumedAlignmentILi128EEENS4_14SM90_TMA_STOREES17_S1T_S1T_EEEvvEEEEvNT_6ParamsE --------------------------
	.section	.nv.shared._ZN7cutlass13device_kernelINS_4gemm6kernel13GemmUniversalIN4cute5tupleIJiiiiEEENS1_10collective13CollectiveMmaINS1_35MainloopSm100TmaUmmaWarpSpecializedILi12ELi2ELi4ENS5_IJNS4_1CILi1EEESB_SB_EEEEENS5_IJNSA_ILi128EEESE_NSA_ILi64EEEEEEaNS5_IJlSB_lEEEaSH_NS4_8TiledMMAINS4_8MMA_AtomIJNS4_15SM100_MMA_S8_SSIaaiLi128ELi128ELNS4_4UMMA5MajorE0ELSM_0ELNSL_8SaturateE0EEEEEENS4_6LayoutISC_NS5_IJNSA_ILi0EEESR_SR_EEEEENS5_IJNS4_10UnderscoreESU_SU_EEEEENS4_13SM90_TMA_LOADENS4_14ComposedLayoutINS4_7SwizzleILi2ELi4ELi3EEENS4_18smem_ptr_flag_bitsILi8EEENSQ_INS5_IJNSA_ILi8EEESF_EEENS5_IJSF_SB_EEEEEEEvNS4_8identityESX_S17_vS18_EENS_8epilogue10collective18CollectiveEpilogueINS1A_23Sm100TmaWarpSpecializedILi2ELi2ELi64ELb0ELb0EEEJSG_NS5_IJNSQ_ISE_SB_EENSQ_ISF_SB_EEEEEaSH_aSH_NS1A_6fusion15FusionCallbacksIS1E_NS1I_17LinearCombinationIaiaiLNS_15FloatRoundStyleE2EEESG_S1H_JEEENS4_5SM1004TMEM4LOAD26SM100_TMEM_LOAD_32dp32b64xESX_S17_NS4_39AutoVectorizingCopyWithAssumedAlignmentILi128EEENS4_14SM90_TMA_STOREES17_S1T_S1T_EEEvvEEEEvNT_6ParamsE,"aw",@nobits
	.sectionflags	@""
	.align	16
	.zero		1024


//--------------------- .nv.shared.reserved.0     --------------------------
	.section	.nv.shared.reserved.0,"aw",@nobits
	.weak		__nv_reservedSMEM_offset_0_alias
	.size		__nv_reservedSMEM_offset_0_alias, 0, 64
	.other		__nv_reservedSMEM_offset_0_alias,@"STO_CUDA_RESERVED_SHARED STV_DEFAULT"
__nv_reservedSMEM_offset_0_alias:
	.zero		0
.nv.shared.reserved.0:
	.zero		64
	.weak		__nv_reservedSMEM_tcgen05_partition
	.type		__nv_reservedSMEM_tcgen05_partition,@object
	.size		__nv_reservedSMEM_tcgen05_partition,(.L_0 - __nv_reservedSMEM_tcgen05_partition)
__nv_reservedSMEM_tcgen05_partition:
	.zero		32
.L_0:


//--------------------- .nv.global                --------------------------
	.section	.nv.global,"aw",@nobits
.nv.global:
	.type		_ZN40_INTERNAL_ff803acc_4_k_cu_e13c104b_360484cute1_E,@object
	.size		_ZN40_INTERNAL_ff803acc_4_k_cu_e13c104b_360484cute1_E,(_ZN40_INTERNAL_ff803acc_4_k_cu_e13c104b_360484cuda3std3__45__cpo6cbeginE - _ZN40_INTERNAL_ff803acc_4_k_cu_e13c104b_360484cute1_E)
_ZN40_INTERNAL_ff803acc_4_k_cu_e13c104b_360484cute1_E:
	.zero		1
	.type		_ZN40_INTERNAL_ff803acc_4_k_cu_e13c104b_360484cuda3std3__45__cpo6cbeginE,@object
	.size		_ZN40_INTERNAL_ff803acc_4_k_cu_e13c104b_360484cuda3std3__45__cpo6cbeginE,(_ZN40_INTERNAL_ff803acc_4_k_cu_e13c104b_360484cuda3std3__48in_placeE - _ZN40_INTERNAL_ff803acc_4_k_cu_e13c104b_360484cuda3std3__45__cpo6cbeginE)
_ZN40_INTERNAL_ff803acc_4_k_cu_e13c104b_360484cuda3std3__45__cpo6cbeginE:
	.zero		1
	.type		_ZN40_INTERNAL_ff803acc_4_k_cu_e13c104b_360484cuda3std3__48in_placeE,@object
	.size		_ZN40_INTERNAL_ff803acc_4_k_cu_e13c104b_360484cuda3std3__48in_placeE,(_ZN40_INTERNAL_ff803acc_4_k_cu_e13c104b_360484cuda3std6ranges3__45__cpo9iter_moveE - _ZN40_INTERNAL_ff803acc_4_k_cu_e13c104b_360484cuda3std3__48in_placeE)
_ZN40_INTERNAL_ff803acc_4_k_cu_e13c104b_360484cuda3std3__48in_placeE:
	.zero		1
	.type		_ZN40_INTERNAL_ff803acc_4_k_cu_e13c104b_360484cuda3std6ranges3__45__cpo9iter_moveE,@object
	.size		_ZN40_INTERNAL_ff803acc_4_k_cu_e13c104b_360484cuda3std6ranges3__45__cpo9iter_moveE,(_ZN40_INTERNAL_ff803acc_4_k_cu_e13c104b_360484cuda3std3__45__cpo5beginE - _ZN40_INTERNAL_ff803acc_4_k_cu_e13c104b_360484cuda3std6ranges3__45__cpo9iter_moveE)
_ZN40_INTERNAL_ff803acc_4_k_cu_e13c104b_360484cuda3std6ranges3__45__cpo9iter_moveE:
	.zero		1
	.type		_ZN40_INTERNAL_ff803acc_4_k_cu_e13c104b_360484cuda3std3__45__cpo5beginE,@object
	.size		_ZN40_INTERNAL_ff803acc_4_k_cu_e13c104b_360484cuda3std3__45__cpo5beginE,(_ZN40_INTERNAL_ff803acc_4_k_cu_e13c104b_360484cuda3std3__442_GLOBAL__N__ff803acc_4_k_cu_e13c104b_360486ignoreE - _ZN40_INTERNAL_ff803acc_4_k_cu_e13c104b_360484cuda3std3__45__cpo5beginE)
_ZN40_INTERNAL_ff803acc_4_k_cu_e13c104b_360484cuda3std3__45__cpo5beginE:
	.zero		1
	.type		_ZN40_INTERNAL_ff803acc_4_k_cu_e13c104b_360484cuda3std3__442_GLOBAL__N__ff803acc_4_k_cu_e13c104b_360486ignoreE,@object
	.size		_ZN40_INTERNAL_ff803acc_4_k_cu_e13c104b_360484cuda3std3__442_GLOBAL__N__ff803acc_4_k_cu_e13c104b_360486ignoreE,(_ZN40_INTERNAL_ff803acc_4_k_cu_e13c104b_360484cute7productE - _ZN40_INTERNAL_ff803acc_4_k_cu_e13c104b_360484cuda3std3__442_GLOBAL__N__ff803acc_4_k_cu_e13c104b_360486ignoreE)
_ZN40_INTERNAL_ff803acc_4_k_cu_e13c104b_360484cuda3std3__442_GLOBAL__N__ff803acc_4_k_cu_e13c104b_360486ignoreE:
	.zero		1
	.type		_ZN40_INTERNAL_ff803acc_4_k_cu_e13c104b_360484cute7productE,@object
	.size		_ZN40_INTERNAL_ff803acc_4_k_cu_e13c104b_360484cute7productE,(_ZN40_INTERNAL_ff803acc_4_k_cu_e13c104b_360484cuda3std3__45__cpo3endE - _ZN40_INTERNAL_ff803acc_4_k_cu_e13c104b_360484cute7productE)
_ZN40_INTERNAL_ff803acc_4_k_cu_e13c104b_360484cute7productE:
	.zero		1
	.type		_ZN40_INTERNAL_ff803acc_4_k_cu_e13c104b_360484cuda3std3__45__cpo3endE,@object
	.size		_ZN40_INTERNAL_ff803acc_4_k_cu_e13c104b_360484cuda3std3__45__cpo3endE,(_ZN40_INTERNAL_ff803acc_4_k_cu_e13c104b_360484cuda3std3__419piecewise_constructE - _ZN40_INTERNAL_ff803acc_4_k_cu_e13c104b_360484cuda3std3__45__cpo3endE)
_ZN40_INTERNAL_ff803acc_4_k_cu_e13c104b_360484cuda3std3__45__cpo3endE:
	.zero		1
	.type		_ZN40_INTERNAL_ff803acc_4_k_cu_e13c104b_360484cuda3std3__419piecewise_constructE,@object
	.size		_ZN40_INTERNAL_ff803acc_4_k_cu_e13c104b_360484cuda3std3__419piecewise_constructE,(_ZN40_INTERNAL_ff803acc_4_k_cu_e13c104b_360484cuda3std3__45__cpo4cendE - _ZN40_INTERNAL_ff803acc_4_k_cu_e13c104b_360484cuda3std3__419piecewise_constructE)
_ZN40_INTERNAL_ff803acc_4_k_cu_e13c104b_360484cuda3std3__419piecewise_constructE:
	.zero		1
	.type		_ZN40_INTERNAL_ff803acc_4_k_cu_e13c104b_360484cuda3std3__45__cpo4cendE,@object
	.size		_ZN40_INTERNAL_ff803acc_4_k_cu_e13c104b_360484cuda3std3__45__cpo4cendE,(_ZN40_INTERNAL_ff803acc_4_k_cu_e13c104b_360484cuda3std6ranges3__45__cpo4swapE - _ZN40_INTERNAL_ff803acc_4_k_cu_e13c104b_360484cuda3std3__45__cpo4cendE)
_ZN40_INTERNAL_ff803acc_4_k_cu_e13c104b_360484cuda3std3__45__cpo4cendE:
	.zero		1
	.type		_ZN40_INTERNAL_ff803acc_4_k_cu_e13c104b_360484cuda3std6ranges3__45__cpo4swapE,@object
	.size		_ZN40_INTERNAL_ff803acc_4_k_cu_e13c104b_360484cuda3std6ranges3__45__cpo4swapE,(.L_10 - _ZN40_INTERNAL_ff803acc_4_k_cu_e13c104b_360484cuda3std6ranges3__45__cpo4swapE)
_ZN40_INTERNAL_ff803acc_4_k_cu_e13c104b_360484cuda3std6ranges3__45__cpo4swapE:
	.zero		1
.L_10:


//--------------------- .nv.constant0._ZN7cutlass13device_kernelINS_4gemm6kernel13GemmUniversalIN4cute5tupleIJiiiiEEENS1_10collective13CollectiveMmaINS1_35MainloopSm100TmaUmmaWarpSpecializedILi12ELi2ELi4ENS5_IJNS4_1CILi1EEESB_SB_EEEEENS5_IJNSA_ILi128EEESE_NSA_ILi64EEEEEEaNS5_IJlSB_lEEEaSH_NS4_8TiledMMAINS4_8MMA_AtomIJNS4_15SM100_MMA_S8_SSIaaiLi128ELi128ELNS4_4UMMA5MajorE0ELSM_0ELNSL_8SaturateE0EEEEEENS4_6LayoutISC_NS5_IJNSA_ILi0EEESR_SR_EEEEENS5_IJNS4_10UnderscoreESU_SU_EEEEENS4_13SM90_TMA_LOADENS4_14ComposedLayoutINS4_7SwizzleILi2ELi4ELi3EEENS4_18smem_ptr_flag_bitsILi8EEENSQ_INS5_IJNSA_ILi8EEESF_EEENS5_IJSF_SB_EEEEEEEvNS4_8identityESX_S17_vS18_EENS_8epilogue10collective18CollectiveEpilogueINS1A_23Sm100TmaWarpSpecializedILi2ELi2ELi64ELb0ELb0EEEJSG_NS5_IJNSQ_ISE_SB_EENSQ_ISF_SB_EEEEEaSH_aSH_NS1A_6fusion15FusionCallbacksIS1E_NS1I_17LinearCombinationIaiaiLNS_15FloatRoundStyleE2EEESG_S1H_JEEENS4_5SM1004TMEM4LOAD26SM100_TMEM_LOAD_32dp32b64xESX_S17_NS4_39AutoVectorizingCopyWithAssumedAlignmentILi128EEENS4_14SM90_TMA_STOREES17_S1T_S1T_EEEvvEEEEvNT_6ParamsE --------------------------
	.section	.nv.constant0._ZN7cutlass13device_kernelINS_4gemm6kernel13GemmUniversalIN4cute5tupleIJiiiiEEENS1_10collective13CollectiveMmaINS1_35MainloopSm100TmaUmmaWarpSpecializedILi12ELi2ELi4ENS5_IJNS4_1CILi1EEESB_SB_EEEEENS5_IJNSA_ILi128EEESE_NSA_ILi64EEEEEEaNS5_IJlSB_lEEEaSH_NS4_8TiledMMAINS4_8MMA_AtomIJNS4_15SM100_MMA_S8_SSIaaiLi128ELi128ELNS4_4UMMA5MajorE0ELSM_0ELNSL_8SaturateE0EEEEEENS4_6LayoutISC_NS5_IJNSA_ILi0EEESR_SR_EEEEENS5_IJNS4_10UnderscoreESU_SU_EEEEENS4_13SM90_TMA_LOADENS4_14ComposedLayoutINS4_7SwizzleILi2ELi4ELi3EEENS4_18smem_ptr_flag_bitsILi8EEENSQ_INS5_IJNSA_ILi8EEESF_EEENS5_IJSF_SB_EEEEEEEvNS4_8identityESX_S17_vS18_EENS_8epilogue10collective18CollectiveEpilogueINS1A_23Sm100TmaWarpSpecializedILi2ELi2ELi64ELb0ELb0EEEJSG_NS5_IJNSQ_ISE_SB_EENSQ_ISF_SB_EEEEEaSH_aSH_NS1A_6fusion15FusionCallbacksIS1E_NS1I_17LinearCombinationIaiaiLNS_15FloatRoundStyleE2EEESG_S1H_JEEENS4_5SM1004TMEM4LOAD26SM100_TMEM_LOAD_32dp32b64xESX_S17_NS4_39AutoVectorizingCopyWithAssumedAlignmentILi128EEENS4_14SM90_TMA_STOREES17_S1T_S1T_EEEvvEEEEvNT_6ParamsE,"a",@progbits
	.sectionflags	@""
	.align	4
.nv.constant0._ZN7cutlass13device_kernelINS_4gemm6kernel13GemmUniversalIN4cute5tupleIJiiiiEEENS1_10collective13CollectiveMmaINS1_35MainloopSm100TmaUmmaWarpSpecializedILi12ELi2ELi4ENS5_IJNS4_1CILi1EEESB_SB_EEEEENS5_IJNSA_ILi128EEESE_NSA_ILi64EEEEEEaNS5_IJlSB_lEEEaSH_NS4_8TiledMMAINS4_8MMA_AtomIJNS4_15SM100_MMA_S8_SSIaaiLi128ELi128ELNS4_4UMMA5MajorE0ELSM_0ELNSL_8SaturateE0EEEEEENS4_6LayoutISC_NS5_IJNSA_ILi0EEESR_SR_EEEEENS5_IJNS4_10UnderscoreESU_SU_EEEEENS4_13SM90_TMA_LOADENS4_14ComposedLayoutINS4_7SwizzleILi2ELi4ELi3EEENS4_18smem_ptr_flag_bitsILi8EEENSQ_INS5_IJNSA_ILi8EEESF_EEENS5_IJSF_SB_EEEEEEEvNS4_8identityESX_S17_vS18_EENS_8epilogue10collective18CollectiveEpilogueINS1A_23Sm100TmaWarpSpecializedILi2ELi2ELi64ELb0ELb0EEEJSG_NS5_IJNSQ_ISE_SB_EENSQ_ISF_SB_EEEEEaSH_aSH_NS1A_6fusion15FusionCallbacksIS1E_NS1I_17LinearCombinationIaiaiLNS_15FloatRoundStyleE2EEESG_S1H_JEEENS4_5SM1004TMEM4LOAD26SM100_TMEM_LOAD_32dp32b64xESX_S17_NS4_39AutoVectorizingCopyWithAssumedAlignmentILi128EEENS4_14SM90_TMA_STOREES17_S1T_S1T_EEEvvEEEEvNT_6ParamsE:
	.zero		2944


//--------------------- SYMBOLS --------------------------

	.type		.nv.reservedSmem.offset0,@object
	.size		.nv.reservedSmem.offset0,0x4
	.type		.nv.reservedSmem.cap,@object
	.size		.nv.reservedSmem.cap,0x4
	.type		__assertfail,@function
